	.target	sm_100a

	.elftype	@"ET_EXEC"


//--------------------- .note.nv.tkinfo           --------------------------
	.section	.note.nv.tkinfo,"",@"SHT_NOTE"
	.sectionflags	@"SHF_NOTE_NV_TKINFO"
	.tkinfo
        /*0018*/ 	.word	0x00000002
        /*0030*/ 	.string	""
        /*0030*/ 	.string	"ptxas"
        /*0030*/ 	.string	"Cuda compilation tools, release 13.0, V13.0.88"
        /*0030*/ 	.string	"Build cuda_13.0.r13.0/compiler.36424714_0"
        /*0030*/ 	.string	"-arch sm_100a -m 64 "



//--------------------- .note.nv.cuinfo           --------------------------
	.section	.note.nv.cuinfo,"",@"SHT_NOTE"
	.sectionflags	@"SHF_NOTE_NV_CUINFO"
        /*0018*/ 	.short	0x0002
        /*001a*/ 	.short	0x0064
        /*001c*/ 	.short	0x0082
	.zero		2


//--------------------- .nv.info                  --------------------------
	.section	.nv.info,"",@"SHT_CUDA_INFO"
	.align	4


	//----- nvinfo : EIATTR_REGCOUNT
	.align		4
        /*0000*/ 	.byte	0x04, 0x2f
        /*0002*/ 	.short	(.L_19 - .L_18)
	.align		4
.L_18:
        /*0004*/ 	.word	index@(_ZN7cutlass13device_kernelINS_4gemm6kernel13GemmUniversalIN4cute5tupleIJiiiiEEENS1_10collective13CollectiveMmaINS1_35MainloopSm100TmaUmmaWarpSpecializedILi8ELi2ELi4ENS5_IJNS4_1CILi1EEENSA_ILi2EEESB_EEEEENS5_IJNSA_ILi128EEENSA_ILi64EEESF_EEENS_12float_e4m3_tENS5_IJlSB_lEEESI_SJ_NS4_8TiledMMAINS4_8MMA_AtomIJNS4_10MMA_TraitsINS4_19SM100_MMA_F8F6F4_SSEJSI_SI_fSF_SG_NS4_17integral_constantINS4_4UMMA5MajorELSQ_0EEESR_NSO_INSP_7ScaleInELSS_0EEEST_EEEEEENS4_6LayoutINS5_IJSB_SB_SB_EEENS5_IJNSA_ILi0EEESY_SY_EEEEENS5_IJNS4_10UnderscoreES11_S11_EEEEENS4_23SM90_TMA_LOAD_MULTICASTENS4_14ComposedLayoutINS4_7SwizzleILi3ELi4ELi3EEENS4_18smem_ptr_flag_bitsILi8EEENSW_INS5_IJNSA_ILi8EEESF_EEENS5_IJSF_SB_EEEEEEEvNS4_8identityENS4_13SM90_TMA_LOADES1E_vS1F_EENS_8epilogue10collective18CollectiveEpilogueINS1I_23Sm100TmaWarpSpecializedILi1ELi1ELi64ELb0ELb0EEEJSH_NS5_IJNSW_ISF_SB_EENSW_ISG_SB_EEEEESI_SJ_SI_SJ_NS1I_6fusion15FusionCallbacksIS1M_NS1Q_17LinearCombinationISI_fSI_fLNS_15FloatRoundStyleE2EEESH_S1P_JEEENS4_5SM1004TMEM4LOAD26SM100_TMEM_LOAD_32dp32b64xES1G_NS15_INS16_ILi2ELi4ELi3EEES19_NSW_INS5_IJS1A_SG_EEENS5_IJSG_SB_EEEEEEENS4_39AutoVectorizingCopyWithAssumedAlignmentILi128EEENS4_14SM90_TMA_STOREES24_S26_S26_EEEvvEEEEvNT_6ParamsE)
        /*0008*/ 	.word	0x00000099


	//----- nvinfo : EIATTR_FRAME_SIZE
	.align		4
.L_19:
        /*000c*/ 	.byte	0x04, 0x11
        /*000e*/ 	.short	(.L_21 - .L_20)
	.align		4
.L_20:
        /*0010*/ 	.word	index@($__internal_2_$__cuda_sm10x_tcgen05_guardrail_trap_unallocated_columns_being_dealloced)
        /*0014*/ 	.word	0x00000000


	//----- nvinfo : EIATTR_FRAME_SIZE
	.align		4
.L_21:
        /*0018*/ 	.byte	0x04, 0x11
        /*001a*/ 	.short	(.L_23 - .L_22)
	.align		4
.L_22:
        /*001c*/ 	.word	index@($__internal_1_$__cuda_sm10x_tcgen05_guardrail_trap_phase_invalid_during_alloc)
        /*0020*/ 	.word	0x00000000


	//----- nvinfo : EIATTR_FRAME_SIZE
	.align		4
.L_23:
        /*0024*/ 	.byte	0x04, 0x11
        /*0026*/ 	.short	(.L_25 - .L_24)
	.align		4
.L_24:
        /*0028*/ 	.word	index@($__internal_0_$__cuda_sm10x_tcgen05_guardrail_trap_col_being_dealloced_not_returned_by_alloc)
        /*002c*/ 	.word	0x00000000


	//----- nvinfo : EIATTR_FRAME_SIZE
	.align		4
.L_25:
        /*0030*/ 	.byte	0x04, 0x11
        /*0032*/ 	.short	(.L_27 - .L_26)
	.align		4
.L_26:
        /*0034*/ 	.word	index@(_ZN7cutlass13device_kernelINS_4gemm6kernel13GemmUniversalIN4cute5tupleIJiiiiEEENS1_10collective13CollectiveMmaINS1_35MainloopSm100TmaUmmaWarpSpecializedILi8ELi2ELi4ENS5_IJNS4_1CILi1EEENSA_ILi2EEESB_EEEEENS5_IJNSA_ILi128EEENSA_ILi64EEESF_EEENS_12float_e4m3_tENS5_IJlSB_lEEESI_SJ_NS4_8TiledMMAINS4_8MMA_AtomIJNS4_10MMA_TraitsINS4_19SM100_MMA_F8F6F4_SSEJSI_SI_fSF_SG_NS4_17integral_constantINS4_4UMMA5MajorELSQ_0EEESR_NSO_INSP_7ScaleInELSS_0EEEST_EEEEEENS4_6LayoutINS5_IJSB_SB_SB_EEENS5_IJNSA_ILi0EEESY_SY_EEEEENS5_IJNS4_10UnderscoreES11_S11_EEEEENS4_23SM90_TMA_LOAD_MULTICASTENS4_14ComposedLayoutINS4_7SwizzleILi3ELi4ELi3EEENS4_18smem_ptr_flag_bitsILi8EEENSW_INS5_IJNSA_ILi8EEESF_EEENS5_IJSF_SB_EEEEEEEvNS4_8identityENS4_13SM90_TMA_LOADES1E_vS1F_EENS_8epilogue10collective18CollectiveEpilogueINS1I_23Sm100TmaWarpSpecializedILi1ELi1ELi64ELb0ELb0EEEJSH_NS5_IJNSW_ISF_SB_EENSW_ISG_SB_EEEEESI_SJ_SI_SJ_NS1I_6fusion15FusionCallbacksIS1M_NS1Q_17LinearCombinationISI_fSI_fLNS_15FloatRoundStyleE2EEESH_S1P_JEEENS4_5SM1004TMEM4LOAD26SM100_TMEM_LOAD_32dp32b64xES1G_NS15_INS16_ILi2ELi4ELi3EEES19_NSW_INS5_IJS1A_SG_EEENS5_IJSG_SB_EEEEEEENS4_39AutoVectorizingCopyWithAssumedAlignmentILi128EEENS4_14SM90_TMA_STOREES24_S26_S26_EEEvvEEEEvNT_6ParamsE)
        /*0038*/ 	.word	0x00000000


	//----- nvinfo : EIATTR_MIN_STACK_SIZE
	.align		4
.L_27:
        /*003c*/ 	.byte	0x04, 0x12
        /*003e*/ 	.short	(.L_29 - .L_28)
	.align		4
.L_28:
        /*0040*/ 	.word	index@(_ZN7cutlass13device_kernelINS_4gemm6kernel13GemmUniversalIN4cute5tupleIJiiiiEEENS1_10collective13CollectiveMmaINS1_35MainloopSm100TmaUmmaWarpSpecializedILi8ELi2ELi4ENS5_IJNS4_1CILi1EEENSA_ILi2EEESB_EEEEENS5_IJNSA_ILi128EEENSA_ILi64EEESF_EEENS_12float_e4m3_tENS5_IJlSB_lEEESI_SJ_NS4_8TiledMMAINS4_8MMA_AtomIJNS4_10MMA_TraitsINS4_19SM100_MMA_F8F6F4_SSEJSI_SI_fSF_SG_NS4_17integral_constantINS4_4UMMA5MajorELSQ_0EEESR_NSO_INSP_7ScaleInELSS_0EEEST_EEEEEENS4_6LayoutINS5_IJSB_SB_SB_EEENS5_IJNSA_ILi0EEESY_SY_EEEEENS5_IJNS4_10UnderscoreES11_S11_EEEEENS4_23SM90_TMA_LOAD_MULTICASTENS4_14ComposedLayoutINS4_7SwizzleILi3ELi4ELi3EEENS4_18smem_ptr_flag_bitsILi8EEENSW_INS5_IJNSA_ILi8EEESF_EEENS5_IJSF_SB_EEEEEEEvNS4_8identityENS4_13SM90_TMA_LOADES1E_vS1F_EENS_8epilogue10collective18CollectiveEpilogueINS1I_23Sm100TmaWarpSpecializedILi1ELi1ELi64ELb0ELb0EEEJSH_NS5_IJNSW_ISF_SB_EENSW_ISG_SB_EEEEESI_SJ_SI_SJ_NS1I_6fusion15FusionCallbacksIS1M_NS1Q_17LinearCombinationISI_fSI_fLNS_15FloatRoundStyleE2EEESH_S1P_JEEENS4_5SM1004TMEM4LOAD26SM100_TMEM_LOAD_32dp32b64xES1G_NS15_INS16_ILi2ELi4ELi3EEES19_NSW_INS5_IJS1A_SG_EEENS5_IJSG_SB_EEEEEEENS4_39AutoVectorizingCopyWithAssumedAlignmentILi128EEENS4_14SM90_TMA_STOREES24_S26_S26_EEEvvEEEEvNT_6ParamsE)
        /*0044*/ 	.word	0x00000000
.L_29:


//--------------------- .nv.compat                --------------------------
	.section	.nv.compat,"",@"SHT_CUDA_COMPAT_INFO"
	.align	4
        /*0000*/ 	.byte	0x02, 0x09, 0x01, 0x00, 0x02, 0x02, 0x02, 0x00, 0x02, 0x05, 0x05, 0x00, 0x03, 0x07, 0x01, 0x01
        /*0010*/ 	.byte	0x02, 0x03, 0x01, 0x00, 0x02, 0x06, 0x01, 0x00, 0x04, 0x0b, 0x08, 0x00, 0x09, 0x00, 0x00, 0x00
        /*0020*/ 	.byte	0x00, 0x00, 0x00, 0x00


//--------------------- .nv.info._ZN7cutlass13device_kernelINS_4gemm6kernel13GemmUniversalIN4cute5tupleIJiiiiEEENS1_10collective13CollectiveMmaINS1_35MainloopSm100TmaUmmaWarpSpecializedILi8ELi2ELi4ENS5_IJNS4_1CILi1EEENSA_ILi2EEESB_EEEEENS5_IJNSA_ILi128EEENSA_ILi64EEESF_EEENS_12float_e4m3_tENS5_IJlSB_lEEESI_SJ_NS4_8TiledMMAINS4_8MMA_AtomIJNS4_10MMA_TraitsINS4_19SM100_MMA_F8F6F4_SSEJSI_SI_fSF_SG_NS4_17integral_constantINS4_4UMMA5MajorELSQ_0EEESR_NSO_INSP_7ScaleInELSS_0EEEST_EEEEEENS4_6LayoutINS5_IJSB_SB_SB_EEENS5_IJNSA_ILi0EEESY_SY_EEEEENS5_IJNS4_10UnderscoreES11_S11_EEEEENS4_23SM90_TMA_LOAD_MULTICASTENS4_14ComposedLayoutINS4_7SwizzleILi3ELi4ELi3EEENS4_18smem_ptr_flag_bitsILi8EEENSW_INS5_IJNSA_ILi8EEESF_EEENS5_IJSF_SB_EEEEEEEvNS4_8identityENS4_13SM90_TMA_LOADES1E_vS1F_EENS_8epilogue10collective18CollectiveEpilogueINS1I_23Sm100TmaWarpSpecializedILi1ELi1ELi64ELb0ELb0EEEJSH_NS5_IJNSW_ISF_SB_EENSW_ISG_SB_EEEEESI_SJ_SI_SJ_NS1I_6fusion15FusionCallbacksIS1M_NS1Q_17LinearCombinationISI_fSI_fLNS_15FloatRoundStyleE2EEESH_S1P_JEEENS4_5SM1004TMEM4LOAD26SM100_TMEM_LOAD_32dp32b64xES1G_NS15_INS16_ILi2ELi4ELi3EEES19_NSW_INS5_IJS1A_SG_EEENS5_IJSG_SB_EEEEEEENS4_39AutoVectorizingCopyWithAssumedAlignmentILi128EEENS4_14SM90_TMA_STOREES24_S26_S26_EEEvvEEEEvNT_6ParamsE --------------------------
	.section	.nv.info._ZN7cutlass13device_kernelINS_4gemm6kernel13GemmUniversalIN4cute5tupleIJiiiiEEENS1_10collective13CollectiveMmaINS1_35MainloopSm100TmaUmmaWarpSpecializedILi8ELi2ELi4ENS5_IJNS4_1CILi1EEENSA_ILi2EEESB_EEEEENS5_IJNSA_ILi128EEENSA_ILi64EEESF_EEENS_12float_e4m3_tENS5_IJlSB_lEEESI_SJ_NS4_8TiledMMAINS4_8MMA_AtomIJNS4_10MMA_TraitsINS4_19SM100_MMA_F8F6F4_SSEJSI_SI_fSF_SG_NS4_17integral_constantINS4_4UMMA5MajorELSQ_0EEESR_NSO_INSP_7ScaleInELSS_0EEEST_EEEEEENS4_6LayoutINS5_IJSB_SB_SB_EEENS5_IJNSA_ILi0EEESY_SY_EEEEENS5_IJNS4_10UnderscoreES11_S11_EEEEENS4_23SM90_TMA_LOAD_MULTICASTENS4_14ComposedLayoutINS4_7SwizzleILi3ELi4ELi3EEENS4_18smem_ptr_flag_bitsILi8EEENSW_INS5_IJNSA_ILi8EEESF_EEENS5_IJSF_SB_EEEEEEEvNS4_8identityENS4_13SM90_TMA_LOADES1E_vS1F_EENS_8epilogue10collective18CollectiveEpilogueINS1I_23Sm100TmaWarpSpecializedILi1ELi1ELi64ELb0ELb0EEEJSH_NS5_IJNSW_ISF_SB_EENSW_ISG_SB_EEEEESI_SJ_SI_SJ_NS1I_6fusion15FusionCallbacksIS1M_NS1Q_17LinearCombinationISI_fSI_fLNS_15FloatRoundStyleE2EEESH_S1P_JEEENS4_5SM1004TMEM4LOAD26SM100_TMEM_LOAD_32dp32b64xES1G_NS15_INS16_ILi2ELi4ELi3EEES19_NSW_INS5_IJS1A_SG_EEENS5_IJSG_SB_EEEEEEENS4_39AutoVectorizingCopyWithAssumedAlignmentILi128EEENS4_14SM90_TMA_STOREES24_S26_S26_EEEvvEEEEvNT_6ParamsE,"",@"SHT_CUDA_INFO"
	.sectionflags	@""
	.align	4


	//----- nvinfo : EIATTR_CUDA_API_VERSION
	.align		4
        /*0000*/ 	.byte	0x04, 0x37
        /*0002*/ 	.short	(.L_31 - .L_30)
.L_30:
        /*0004*/ 	.word	0x00000082


	//----- nvinfo : EIATTR_KPARAM_INFO
	.align		4
.L_31:
        /*0008*/ 	.byte	0x04, 0x17
        /*000a*/ 	.short	(.L_33 - .L_32)
.L_32:
        /*000c*/ 	.word	0x00000000
        /*0010*/ 	.short	0x0000
        /*0012*/ 	.short	0x0000
        /*0014*/ 	.byte	0x00, 0xf0, 0x01, 0x20


	//----- nvinfo : EIATTR_AT_ENTRY_FRAGMENTS
	.align		4
.L_33:
        /*0018*/ 	.byte	0x04, 0x4f
        /*001a*/ 	.short	(.L_35 - .L_34)


	//   ....[0]....
.L_34:
        /*001c*/ 	.word	0x00000006


	//----- nvinfo : EIATTR_RESERVED_SMEM_USED
	.align		4
.L_35:
        /*0020*/ 	.byte	0x01, 0x41
	.zero		2


	//----- nvinfo : EIATTR_SPARSE_MMA_MASK
	.align		4
        /*0024*/ 	.byte	0x03, 0x50
        /*0026*/ 	.short	0x0000


	//----- nvinfo : EIATTR_TCGEN05_1CTA_USED
	.align		4
        /*0028*/ 	.byte	0x01, 0x51
	.zero		2


	//----- nvinfo : EIATTR_MAXREG_COUNT
	.align		4
        /*002c*/ 	.byte	0x03, 0x1b
        /*002e*/ 	.short	0x00ff


	//----- nvinfo : EIATTR_NUM_BARRIERS
	.align		4
        /*0030*/ 	.byte	0x02, 0x4c
        /*0032*/ 	.byte	0x07
	.zero		1


	//----- nvinfo : EIATTR_EXTERNS
	.align		4
        /*0034*/ 	.byte	0x04, 0x0f
        /*0036*/ 	.short	(.L_37 - .L_36)


	//   ....[0]....
	.align		4
.L_36:
        /*0038*/ 	.word	index@(__assertfail)


	//----- nvinfo : EIATTR_MERCURY_ISA_VERSION
	.align		4
.L_37:
        /*003c*/ 	.byte	0x03, 0x5f
        /*003e*/ 	.short	0x0101


	//----- nvinfo : EIATTR_INT_WARP_WIDE_INSTR_OFFSETS
	.align		4
        /*0040*/ 	.byte	0x04, 0x31
        /*0042*/ 	.short	(.L_39 - .L_38)


	//   ....[0]....
.L_38:
        /*0044*/ 	.word	0x00003e80


	//   ....[1]....
        /*0048*/ 	.word	0x00003eb0


	//   ....[2]....
        /*004c*/ 	.word	0x00003ed0


	//   ....[3]....
        /*0050*/ 	.word	0x00004a00


	//   ....[4]....
        /*0054*/ 	.word	0x00004ab0


	//----- nvinfo : EIATTR_COOP_GROUP_MASK_REGIDS
	.align		4
.L_39:
        /*0058*/ 	.byte	0x04, 0x29
        /*005a*/ 	.short	(.L_41 - .L_40)


	//   ....[0]....
.L_40:
        /*005c*/ 	.word	0xffffffff


	//   ....[1]....
        /*0060*/ 	.word	0xffffffff


	//   ....[2]....
        /*0064*/ 	.word	0xffffffff


	//   ....[3]....
        /*0068*/ 	.word	0xffffffff


	//   ....[4]....
        /*006c*/ 	.word	0xffffffff


	//   ....[5]....
        /*0070*/ 	.word	0xffffffff


	//   ....[6]....
        /*0074*/ 	.word	0xffffffff


	//   ....[7]....
        /*0078*/ 	.word	0xffffffff


	//   ....[8]....
        /*007c*/ 	.word	0xffffffff


	//   ....[9]....
        /*0080*/ 	.word	0xffffffff


	//   ....[10]....
        /*0084*/ 	.word	0xffffffff


	//   ....[11]....
        /*0088*/ 	.word	0xffffffff


	//   ....[12]....
        /*008c*/ 	.word	0xffffffff


	//   ....[13]....
        /*0090*/ 	.word	0xffffffff


	//----- nvinfo : EIATTR_COOP_GROUP_INSTR_OFFSETS
	.align		4
.L_41:
        /*0094*/ 	.byte	0x04, 0x28
        /*0096*/ 	.short	(.L_43 - .L_42)


	//   ....[0]....
.L_42:
        /*0098*/ 	.word	0x00000080


	//   ....[1]....
        /*009c*/ 	.word	0x000004e0


	//   ....[2]....
        /*00a0*/ 	.word	0x00000740


	//   ....[3]....
        /*00a4*/ 	.word	0x00000880


	//   ....[4]....
        /*00a8*/ 	.word	0x00000980


	//   ....[5]....
        /*00ac*/ 	.word	0x00000af0


	//   ....[6]....
        /*00b0*/ 	.word	0x00000c90


	//   ....[7]....
        /*00b4*/ 	.word	0x00000e40


	//   ....[8]....
        /*00b8*/ 	.word	0x00001ff0


	//   ....[9]....
        /*00bc*/ 	.word	0x000030d0


	//   ....[10]....
        /*00c0*/ 	.word	0x000032e0


	//   ....[11]....
        /*00c4*/ 	.word	0x00003310


	//   ....[12]....
        /*00c8*/ 	.word	0x00003d60


	//   ....[13]....
        /*00cc*/ 	.word	0x00003f90


	//----- nvinfo : EIATTR_VRC_CTA_INIT_COUNT
	.align		4
.L_43:
        /*00d0*/ 	.byte	0x02, 0x4a
        /*00d2*/ 	.byte	0x80
	.zero		1


	//----- nvinfo : EIATTR_SYSCALL_OFFSETS
	.align		4
        /*00d4*/ 	.byte	0x04, 0x46
        /*00d6*/ 	.short	(.L_45 - .L_44)


	//   ....[0]....
.L_44:
        /*00d8*/ 	.word	0x000055f0


	//   ....[1]....
        /*00dc*/ 	.word	0x00005730


	//   ....[2]....
        /*00e0*/ 	.word	0x00005ef0


	//----- nvinfo : EIATTR_MBARRIER_INSTR_OFFSETS
	.align		4
.L_45:
        /*00e4*/ 	.byte	0x04, 0x39
        /*00e6*/ 	.short	(.L_47 - .L_46)


	//   ....[0]....
.L_46:
        /*00e8*/ 	.word	0x00000620
        /*00ec*/ 	.word	0x000000ff
        /*00f0*/ 	.word	0x00000000
        /*00f4*/ 	.short	0x0100
        /*00f6*/ 	.byte	0x04
	.zero		1


	//   ....[1]....
        /*00f8*/ 	.word	0x00000630
        /*00fc*/ 	.word	0x000000ff
        /*0100*/ 	.word	0x00000040
        /*0104*/ 	.short	0x0100
        /*0106*/ 	.byte	0x04
	.zero		1


	//   ....[2]....
        /*0108*/ 	.word	0x00000640
        /*010c*/ 	.word	0x000000ff
        /*0110*/ 	.word	0x00000008
        /*0114*/ 	.short	0x0100
        /*0116*/ 	.byte	0x04
	.zero		1


	//   ....[3]....
        /*0118*/ 	.word	0x00000650
        /*011c*/ 	.word	0x000000ff
        /*0120*/ 	.word	0x00000048
        /*0124*/ 	.short	0x0100
        /*0126*/ 	.byte	0x04
	.zero		1


	//   ....[4]....
        /*0128*/ 	.word	0x00000660
        /*012c*/ 	.word	0x000000ff
        /*0130*/ 	.word	0x00000010
        /*0134*/ 	.short	0x0100
        /*0136*/ 	.byte	0x04
	.zero		1


	//   ....[5]....
        /*0138*/ 	.word	0x00000670
        /*013c*/ 	.word	0x000000ff
        /*0140*/ 	.word	0x00000050
        /*0144*/ 	.short	0x0100
        /*0146*/ 	.byte	0x04
	.zero		1


	//   ....[6]....
        /*0148*/ 	.word	0x00000680
        /*014c*/ 	.word	0x000000ff
        /*0150*/ 	.word	0x00000018
        /*0154*/ 	.short	0x0100
        /*0156*/ 	.byte	0x04
	.zero		1


	//   ....[7]....
        /*0158*/ 	.word	0x00000690
        /*015c*/ 	.word	0x000000ff
        /*0160*/ 	.word	0x00000058
        /*0164*/ 	.short	0x0100
        /*0166*/ 	.byte	0x04
	.zero		1


	//   ....[8]....
        /*0168*/ 	.word	0x000006a0
        /*016c*/ 	.word	0x000000ff
        /*0170*/ 	.word	0x00000020
        /*0174*/ 	.short	0x0100
        /*0176*/ 	.byte	0x04
	.zero		1


	//   ....[9]....
        /*0178*/ 	.word	0x000006b0
        /*017c*/ 	.word	0x000000ff
        /*0180*/ 	.word	0x00000060
        /*0184*/ 	.short	0x0100
        /*0186*/ 	.byte	0x04
	.zero		1


	//   ....[10]....
        /*0188*/ 	.word	0x000006c0
        /*018c*/ 	.word	0x000000ff
        /*0190*/ 	.word	0x00000028
        /*0194*/ 	.short	0x0100
        /*0196*/ 	.byte	0x04
	.zero		1


	//   ....[11]....
        /*0198*/ 	.word	0x000006d0
        /*019c*/ 	.word	0x000000ff
        /*01a0*/ 	.word	0x00000068
        /*01a4*/ 	.short	0x0100
        /*01a6*/ 	.byte	0x04
	.zero		1


	//   ....[12]....
        /*01a8*/ 	.word	0x000006e0
        /*01ac*/ 	.word	0x000000ff
        /*01b0*/ 	.word	0x00000030
        /*01b4*/ 	.short	0x0100
        /*01b6*/ 	.byte	0x04
	.zero		1


	//   ....[13]....
        /*01b8*/ 	.word	0x000006f0
        /*01bc*/ 	.word	0x000000ff
        /*01c0*/ 	.word	0x00000070
        /*01c4*/ 	.short	0x0100
        /*01c6*/ 	.byte	0x04
	.zero		1


	//   ....[14]....
        /*01c8*/ 	.word	0x00000700
        /*01cc*/ 	.word	0x000000ff
        /*01d0*/ 	.word	0x00000038
        /*01d4*/ 	.short	0x0100
        /*01d6*/ 	.byte	0x04
	.zero		1


	//   ....[15]....
        /*01d8*/ 	.word	0x00000710
        /*01dc*/ 	.word	0x000000ff
        /*01e0*/ 	.word	0x00000078
        /*01e4*/ 	.short	0x0100
        /*01e6*/ 	.byte	0x04
	.zero		1


	//   ....[16]....
        /*01e8*/ 	.word	0x00000850
        /*01ec*/ 	.word	0x000000ff
        /*01f0*/ 	.word	0x00000080
        /*01f4*/ 	.short	0x0100
        /*01f6*/ 	.byte	0x04
	.zero		1


	//   ....[17]....
        /*01f8*/ 	.word	0x00000860
        /*01fc*/ 	.word	0x000000ff
        /*0200*/ 	.word	0x00000088
        /*0204*/ 	.short	0x0100
        /*0206*/ 	.byte	0x04
	.zero		1


	//   ....[18]....
        /*0208*/ 	.word	0x00000950
        /*020c*/ 	.word	0x000000ff
        /*0210*/ 	.word	0x00000090
        /*0214*/ 	.short	0x0100
        /*0216*/ 	.byte	0x06
	.zero		1


	//   ....[19]....
        /*0218*/ 	.word	0x00000960
        /*021c*/ 	.word	0x000000ff
        /*0220*/ 	.word	0x00000098
        /*0224*/ 	.short	0x0100
        /*0226*/ 	.byte	0x06
	.zero		1


	//   ....[20]....
        /*0228*/ 	.word	0x00000aa0
        /*022c*/ 	.word	0x000000ff
        /*0230*/ 	.word	0x000000a0
        /*0234*/ 	.short	0x0100
        /*0236*/ 	.byte	0x06
	.zero		1


	//   ....[21]....
        /*0238*/ 	.word	0x00000ab0
        /*023c*/ 	.word	0x000000ff
        /*0240*/ 	.word	0x000000b0
        /*0244*/ 	.short	0x0100
        /*0246*/ 	.byte	0x06
	.zero		1


	//   ....[22]....
        /*0248*/ 	.word	0x00000ac0
        /*024c*/ 	.word	0x000000ff
        /*0250*/ 	.word	0x000000a8
        /*0254*/ 	.short	0x0100
        /*0256*/ 	.byte	0x06
	.zero		1


	//   ....[23]....
        /*0258*/ 	.word	0x00000ad0
        /*025c*/ 	.word	0x000000ff
        /*0260*/ 	.word	0x000000b8
        /*0264*/ 	.short	0x0100
        /*0266*/ 	.byte	0x06
	.zero		1


	//   ....[24]....
        /*0268*/ 	.word	0x00000c00
        /*026c*/ 	.word	0x000000ff
        /*0270*/ 	.word	0x000000c0
        /*0274*/ 	.short	0x0100
        /*0276*/ 	.byte	0x04
	.zero		1


	//   ....[25]....
        /*0278*/ 	.word	0x00000c10
        /*027c*/ 	.word	0x000000ff
        /*0280*/ 	.word	0x000000e0
        /*0284*/ 	.short	0x0100
        /*0286*/ 	.byte	0x04
	.zero		1


	//   ....[26]....
        /*0288*/ 	.word	0x00000c20
        /*028c*/ 	.word	0x000000ff
        /*0290*/ 	.word	0x000000c8
        /*0294*/ 	.short	0x0100
        /*0296*/ 	.byte	0x04
	.zero		1


	//   ....[27]....
        /*0298*/ 	.word	0x00000c30
        /*029c*/ 	.word	0x000000ff
        /*02a0*/ 	.word	0x000000e8
        /*02a4*/ 	.short	0x0100
        /*02a6*/ 	.byte	0x04
	.zero		1


	//   ....[28]....
        /*02a8*/ 	.word	0x00000c40
        /*02ac*/ 	.word	0x000000ff
        /*02b0*/ 	.word	0x000000d0
        /*02b4*/ 	.short	0x0100
        /*02b6*/ 	.byte	0x04
	.zero		1


	//   ....[29]....
        /*02b8*/ 	.word	0x00000c50
        /*02bc*/ 	.word	0x000000ff
        /*02c0*/ 	.word	0x000000f0
        /*02c4*/ 	.short	0x0100
        /*02c6*/ 	.byte	0x04
	.zero		1


	//   ....[30]....
        /*02c8*/ 	.word	0x00000c60
        /*02cc*/ 	.word	0x000000ff
        /*02d0*/ 	.word	0x000000d8
        /*02d4*/ 	.short	0x0100
        /*02d6*/ 	.byte	0x04
	.zero		1


	//   ....[31]....
        /*02d8*/ 	.word	0x00000c70
        /*02dc*/ 	.word	0x000000ff
        /*02e0*/ 	.word	0x000000f8
        /*02e4*/ 	.short	0x0100
        /*02e6*/ 	.byte	0x04
	.zero		1


	//   ....[32]....
        /*02e8*/ 	.word	0x00000d60
        /*02ec*/ 	.word	0x000000ff
        /*02f0*/ 	.word	0x00000100
        /*02f4*/ 	.short	0x0100
        /*02f6*/ 	.byte	0x04
	.zero		1


	//   ....[33]....
        /*02f8*/ 	.word	0x00000d70
        /*02fc*/ 	.word	0x000000ff
        /*0300*/ 	.word	0x00000110
        /*0304*/ 	.short	0x0100
        /*0306*/ 	.byte	0x04
	.zero		1


	//   ....[34]....
        /*0308*/ 	.word	0x00000d80
        /*030c*/ 	.word	0x000000ff
        /*0310*/ 	.word	0x00000108
        /*0314*/ 	.short	0x0100
        /*0316*/ 	.byte	0x04
	.zero		1


	//   ....[35]....
        /*0318*/ 	.word	0x00000d90
        /*031c*/ 	.word	0x000000ff
        /*0320*/ 	.word	0x00000118
        /*0324*/ 	.short	0x0100
        /*0326*/ 	.byte	0x04
	.zero		1


	//   ....[36]....
        /*0328*/ 	.word	0x000018a0
        /*032c*/ 	.word	0x00000000
        /*0330*/ 	.word	0x00000110
        /*0334*/ 	.short	0x010a
        /*0336*/ 	.byte	0xff
	.zero		1


	//   ....[37]....
        /*0338*/ 	.word	0x000018d0
        /*033c*/ 	.word	0x00000000
        /*0340*/ 	.word	0x00000100
        /*0344*/ 	.short	0x0101
        /*0346*/ 	.byte	0xff
	.zero		1


	//   ....[38]....
        /*0348*/ 	.word	0x00001980
        /*034c*/ 	.word	0x000000ff
        /*0350*/ 	.word	0x00000040
        /*0354*/ 	.short	0x010a
        /*0356*/ 	.byte	0x04
	.zero		1


	//   ....[39]....
        /*0358*/ 	.word	0x00001a00
        /*035c*/ 	.word	0x000000ff
        /*0360*/ 	.word	0x00000040
        /*0364*/ 	.short	0x010a
        /*0366*/ 	.byte	0x21
	.zero		1


	//   ....[40]....
        /*0368*/ 	.word	0x00001b90
        /*036c*/ 	.word	0x000000ff
        /*0370*/ 	.word	0x00000040
        /*0374*/ 	.short	0x010a
        /*0376*/ 	.byte	0x08
	.zero		1


	//   ....[41]....
        /*0378*/ 	.word	0x00001cb0
        /*037c*/ 	.word	0x000000ff
        /*0380*/ 	.word	0x00000098
        /*0384*/ 	.short	0x0101
        /*0386*/ 	.byte	0x07
	.zero		1


	//   ....[42]....
        /*0388*/ 	.word	0x00001cd0
        /*038c*/ 	.word	0x000000ff
        /*0390*/ 	.word	0x00000040
        /*0394*/ 	.short	0x010a
        /*0396*/ 	.byte	0x04
	.zero		1


	//   ....[43]....
        /*0398*/ 	.word	0x00001d50
        /*039c*/ 	.word	0x000000ff
        /*03a0*/ 	.word	0x00000040
        /*03a4*/ 	.short	0x010a
        /*03a6*/ 	.byte	0x11
	.zero		1


	//   ....[44]....
        /*03a8*/ 	.word	0x00001ee0
        /*03ac*/ 	.word	0x000000ff
        /*03b0*/ 	.word	0x00000040
        /*03b4*/ 	.short	0x010a
        /*03b6*/ 	.byte	0x06
	.zero		1


	//   ....[45]....
        /*03b8*/ 	.word	0x00002020
        /*03bc*/ 	.word	0x00000003
        /*03c0*/ 	.word	0x000000a0
        /*03c4*/ 	.short	0x010a
        /*03c6*/ 	.byte	0xff
	.zero		1


	//   ....[46]....
        /*03c8*/ 	.word	0x00002170
        /*03cc*/ 	.word	0x00000000
        /*03d0*/ 	.word	0x00000000
        /*03d4*/ 	.short	0x0101
        /*03d6*/ 	.byte	0xff
	.zero		1


	//   ....[47]....
        /*03d8*/ 	.word	0x00002710
        /*03dc*/ 	.word	0x000000ff
        /*03e0*/ 	.word	0x00000000
        /*03e4*/ 	.short	0x010a
        /*03e6*/ 	.byte	0x04
	.zero		1


	//   ....[48]....
        /*03e8*/ 	.word	0x000027a0
        /*03ec*/ 	.word	0x000000ff
        /*03f0*/ 	.word	0x00000000
        /*03f4*/ 	.short	0x010a
        /*03f6*/ 	.byte	0x05
	.zero		1


	//   ....[49]....
        /*03f8*/ 	.word	0x00002830
        /*03fc*/ 	.word	0x000000ff
        /*0400*/ 	.word	0x00000000
        /*0404*/ 	.short	0x010a
        /*0406*/ 	.byte	0x05
	.zero		1


	//   ....[50]....
        /*0408*/ 	.word	0x000028c0
        /*040c*/ 	.word	0x000000ff
        /*0410*/ 	.word	0x00000000
        /*0414*/ 	.short	0x010a
        /*0416*/ 	.byte	0x05
	.zero		1


	//   ....[51]....
        /*0418*/ 	.word	0x00002950
        /*041c*/ 	.word	0x000000ff
        /*0420*/ 	.word	0x00000000
        /*0424*/ 	.short	0x010a
        /*0426*/ 	.byte	0x05
	.zero		1


	//   ....[52]....
        /*0428*/ 	.word	0x000029e0
        /*042c*/ 	.word	0x000000ff
        /*0430*/ 	.word	0x00000000
        /*0434*/ 	.short	0x010a
        /*0436*/ 	.byte	0x05
	.zero		1


	//   ....[53]....
        /*0438*/ 	.word	0x00002a70
        /*043c*/ 	.word	0x000000ff
        /*0440*/ 	.word	0x00000000
        /*0444*/ 	.short	0x010a
        /*0446*/ 	.byte	0x05
	.zero		1


	//   ....[54]....
        /*0448*/ 	.word	0x00002b10
        /*044c*/ 	.word	0x00000000
        /*0450*/ 	.word	0x00000000
        /*0454*/ 	.short	0x010a
        /*0456*/ 	.byte	0xff
	.zero		1


	//   ....[55]....
        /*0458*/ 	.word	0x00002c30
        /*045c*/ 	.word	0x00000002
        /*0460*/ 	.word	0x00000100
        /*0464*/ 	.short	0x010a
        /*0466*/ 	.byte	0xff
	.zero		1


	//   ....[56]....
        /*0468*/ 	.word	0x00002ca0
        /*046c*/ 	.word	0x00000002
        /*0470*/ 	.word	0x00000000
        /*0474*/ 	.short	0x0101
        /*0476*/ 	.byte	0xff
	.zero		1


	//   ....[57]....
        /*0478*/ 	.word	0x00002cc0
        /*047c*/ 	.word	0x000000ff
        /*0480*/ 	.word	0x000000b0
        /*0484*/ 	.short	0x010a
        /*0486*/ 	.byte	0x04
	.zero		1


	//   ....[58]....
        /*0488*/ 	.word	0x00002de0
        /*048c*/ 	.word	0x00000002
        /*0490*/ 	.word	0x000000a0
        /*0494*/ 	.short	0x010a
        /*0496*/ 	.byte	0xff
	.zero		1


	//   ....[59]....
        /*0498*/ 	.word	0x00002ee0
        /*049c*/ 	.word	0x00000002
        /*04a0*/ 	.word	0x00000000
        /*04a4*/ 	.short	0x0101
        /*04a6*/ 	.byte	0xff
	.zero		1


	//   ....[60]....
        /*04a8*/ 	.word	0x00002f70
        /*04ac*/ 	.word	0x000000ff
        /*04b0*/ 	.word	0x000000b0
        /*04b4*/ 	.short	0x0106
        /*04b6*/ 	.byte	0x04
	.zero		1


	//   ....[61]....
        /*04b8*/ 	.word	0x00002f90
        /*04bc*/ 	.word	0x000000ff
        /*04c0*/ 	.word	0x000000b0
        /*04c4*/ 	.short	0x010a
        /*04c6*/ 	.byte	0x04
	.zero		1


	//   ....[62]....
        /*04c8*/ 	.word	0x00003020
        /*04cc*/ 	.word	0x000000ff
        /*04d0*/ 	.word	0x000000b0
        /*04d4*/ 	.short	0x0106
        /*04d6*/ 	.byte	0x07
	.zero		1


	//   ....[63]....
        /*04d8*/ 	.word	0x00003060
        /*04dc*/ 	.word	0x00000000
        /*04e0*/ 	.word	0x000000b0
        /*04e4*/ 	.short	0x010a
        /*04e6*/ 	.byte	0xff
	.zero		1


	//   ....[64]....
        /*04e8*/ 	.word	0x000035b0
        /*04ec*/ 	.word	0x00000000
        /*04f0*/ 	.word	0x000000a0
        /*04f4*/ 	.short	0x010a
        /*04f6*/ 	.byte	0xff
	.zero		1


	//   ....[65]....
        /*04f8*/ 	.word	0x000036c0
        /*04fc*/ 	.word	0x00000003
        /*0500*/ 	.word	0x00000000
        /*0504*/ 	.short	0x0101
        /*0506*/ 	.byte	0xff
	.zero		1


	//   ....[66]....
        /*0508*/ 	.word	0x000036d0
        /*050c*/ 	.word	0x000000ff
        /*0510*/ 	.word	0x00000000
        /*0514*/ 	.short	0x010a
        /*0516*/ 	.byte	0x04
	.zero		1


	//   ....[67]....
        /*0518*/ 	.word	0x000036f0
        /*051c*/ 	.word	0x000000ff
        /*0520*/ 	.word	0x000000e0
        /*0524*/ 	.short	0x010a
        /*0526*/ 	.byte	0x1e
	.zero		1


	//   ....[68]....
        /*0528*/ 	.word	0x000037c0
        /*052c*/ 	.word	0x000000ff
        /*0530*/ 	.word	0x00000000
        /*0534*/ 	.short	0x010a
        /*0536*/ 	.byte	0x05
	.zero		1


	//   ....[69]....
        /*0538*/ 	.word	0x00003900
        /*053c*/ 	.word	0x000000ff
        /*0540*/ 	.word	0x00000000
        /*0544*/ 	.short	0x010a
        /*0546*/ 	.byte	0x04
	.zero		1


	//   ....[70]....
        /*0548*/ 	.word	0x00003b90
        /*054c*/ 	.word	0x000000ff
        /*0550*/ 	.word	0x00000000
        /*0554*/ 	.short	0x010a
        /*0556*/ 	.byte	0x04
	.zero		1


	//   ....[71]....
        /*0558*/ 	.word	0x00003c20
        /*055c*/ 	.word	0x000000ff
        /*0560*/ 	.word	0x00000000
        /*0564*/ 	.short	0x010a
        /*0566*/ 	.byte	0x05
	.zero		1


	//   ....[72]....
        /*0568*/ 	.word	0x00003cb0
        /*056c*/ 	.word	0x000000ff
        /*0570*/ 	.word	0x00000000
        /*0574*/ 	.short	0x010a
        /*0576*/ 	.byte	0x05
	.zero		1


	//   ....[73]....
        /*0578*/ 	.word	0x00003d40
        /*057c*/ 	.word	0x000000ff
        /*0580*/ 	.word	0x00000000
        /*0584*/ 	.short	0x010a
        /*0586*/ 	.byte	0x04
	.zero		1


	//   ....[74]....
        /*0588*/ 	.word	0x000041e0
        /*058c*/ 	.word	0x00000007
        /*0590*/ 	.word	0x000000a0
        /*0594*/ 	.short	0x010a
        /*0596*/ 	.byte	0xff
	.zero		1


	//   ....[75]....
        /*0598*/ 	.word	0x00004350
        /*059c*/ 	.word	0x00000000
        /*05a0*/ 	.word	0x00000000
        /*05a4*/ 	.short	0x0101
        /*05a6*/ 	.byte	0xff
	.zero		1


	//   ....[76]....
        /*05a8*/ 	.word	0x000047c0
        /*05ac*/ 	.word	0x000000ff
        /*05b0*/ 	.word	0x00000098
        /*05b4*/ 	.short	0x010a
        /*05b6*/ 	.byte	0x11
	.zero		1


	//   ....[77]....
        /*05b8*/ 	.word	0x00004940
        /*05bc*/ 	.word	0x000000ff
        /*05c0*/ 	.word	0x00000088
        /*05c4*/ 	.short	0x010a
        /*05c6*/ 	.byte	0x11
	.zero		1


	//   ....[78]....
        /*05c8*/ 	.word	0x00004b50
        /*05cc*/ 	.word	0x000000ff
        /*05d0*/ 	.word	0x00000080
        /*05d4*/ 	.short	0x010b
        /*05d6*/ 	.byte	0x11
	.zero		1


	//   ....[79]....
        /*05d8*/ 	.word	0x00004b60
        /*05dc*/ 	.word	0x000000ff
        /*05e0*/ 	.word	0x00000000
        /*05e4*/ 	.short	0x0101
        /*05e6*/ 	.byte	0x1b
	.zero		1


	//   ....[80]....
        /*05e8*/ 	.word	0x00004ba0
        /*05ec*/ 	.word	0x00000000
        /*05f0*/ 	.word	0x00000088
        /*05f4*/ 	.short	0x010a
        /*05f6*/ 	.byte	0xff
	.zero		1


	//   ....[81]....
        /*05f8*/ 	.word	0x00004eb0
        /*05fc*/ 	.word	0x00000003
        /*0600*/ 	.word	0x000000a0
        /*0604*/ 	.short	0x010a
        /*0606*/ 	.byte	0xff
	.zero		1


	//   ....[82]....
        /*0608*/ 	.word	0x00005030
        /*060c*/ 	.word	0x00000000
        /*0610*/ 	.word	0x00000000
        /*0614*/ 	.short	0x0101
        /*0616*/ 	.byte	0xff
	.zero		1


	//   ....[83]....
        /*0618*/ 	.word	0x00005ad0
        /*061c*/ 	.word	0x000000ff
        /*0620*/ 	.word	0x00000080
        /*0624*/ 	.short	0x010a
        /*0626*/ 	.byte	0x2c
	.zero		1


	//   ....[84]....
        /*0628*/ 	.word	0x00005ae0
        /*062c*/ 	.word	0x00000016
        /*0630*/ 	.word	0x000000c0
        /*0634*/ 	.short	0x010a
        /*0636*/ 	.byte	0xff
	.zero		1


	//   ....[85]....
        /*0638*/ 	.word	0x00005c70
        /*063c*/ 	.word	0x000000ff
        /*0640*/ 	.word	0x00000080
        /*0644*/ 	.short	0x010a
        /*0646*/ 	.byte	0x2c
	.zero		1


	//   ....[86]....
        /*0648*/ 	.word	0x00005d70
        /*064c*/ 	.word	0x000000ff
        /*0650*/ 	.word	0x00000000
        /*0654*/ 	.short	0x0101
        /*0656*/ 	.byte	0x04
	.zero		1


	//   ....[87]....
        /*0658*/ 	.word	0x00005dd0
        /*065c*/ 	.word	0x00000016
        /*0660*/ 	.word	0x000000c0
        /*0664*/ 	.short	0x010a
        /*0666*/ 	.byte	0xff
	.zero		1


	//   ....[88]....
        /*0668*/ 	.word	0x00006430
        /*066c*/ 	.word	0x000000ff
        /*0670*/ 	.word	0x00000000
        /*0674*/ 	.short	0x0101
        /*0676*/ 	.byte	0x04
	.zero		1


	//   ....[89]....
        /*0678*/ 	.word	0x00007230
        /*067c*/ 	.word	0x00000000
        /*0680*/ 	.word	0x00000110
        /*0684*/ 	.short	0x010a
        /*0686*/ 	.byte	0xff
	.zero		1


	//   ....[90]....
        /*0688*/ 	.word	0x00007290
        /*068c*/ 	.word	0x00000000
        /*0690*/ 	.word	0x00000040
        /*0694*/ 	.short	0x010a
        /*0696*/ 	.byte	0xff
	.zero		1


	//   ....[91]....
        /*0698*/ 	.word	0x000072f0
        /*069c*/ 	.word	0x00000000
        /*06a0*/ 	.word	0x00000040
        /*06a4*/ 	.short	0x010a
        /*06a6*/ 	.byte	0xff
	.zero		1


	//   ....[92]....
        /*06a8*/ 	.word	0x00007340
        /*06ac*/ 	.word	0x00000003
        /*06b0*/ 	.word	0x000000a0
        /*06b4*/ 	.short	0x010a
        /*06b6*/ 	.byte	0xff
	.zero		1


	//   ....[93]....
        /*06b8*/ 	.word	0x000073a0
        /*06bc*/ 	.word	0x00000000
        /*06c0*/ 	.word	0x00000000
        /*06c4*/ 	.short	0x010a
        /*06c6*/ 	.byte	0xff
	.zero		1


	//   ....[94]....
        /*06c8*/ 	.word	0x00007400
        /*06cc*/ 	.word	0x00000000
        /*06d0*/ 	.word	0x00000000
        /*06d4*/ 	.short	0x010a
        /*06d6*/ 	.byte	0xff
	.zero		1


	//   ....[95]....
        /*06d8*/ 	.word	0x00007460
        /*06dc*/ 	.word	0x00000000
        /*06e0*/ 	.word	0x00000000
        /*06e4*/ 	.short	0x010a
        /*06e6*/ 	.byte	0xff
	.zero		1


	//   ....[96]....
        /*06e8*/ 	.word	0x000074c0
        /*06ec*/ 	.word	0x00000000
        /*06f0*/ 	.word	0x00000000
        /*06f4*/ 	.short	0x010a
        /*06f6*/ 	.byte	0xff
	.zero		1


	//   ....[97]....
        /*06f8*/ 	.word	0x00007520
        /*06fc*/ 	.word	0x00000000
        /*0700*/ 	.word	0x00000000
        /*0704*/ 	.short	0x010a
        /*0706*/ 	.byte	0xff
	.zero		1


	//   ....[98]....
        /*0708*/ 	.word	0x00007580
        /*070c*/ 	.word	0x00000000
        /*0710*/ 	.word	0x00000000
        /*0714*/ 	.short	0x010a
        /*0716*/ 	.byte	0xff
	.zero		1


	//   ....[99]....
        /*0718*/ 	.word	0x000075e0
        /*071c*/ 	.word	0x00000000
        /*0720*/ 	.word	0x00000000
        /*0724*/ 	.short	0x010a
        /*0726*/ 	.byte	0xff
	.zero		1


	//   ....[100]....
        /*0728*/ 	.word	0x00007630
        /*072c*/ 	.word	0x00000002
        /*0730*/ 	.word	0x00000100
        /*0734*/ 	.short	0x010a
        /*0736*/ 	.byte	0xff
	.zero		1


	//   ....[101]....
        /*0738*/ 	.word	0x00007690
        /*073c*/ 	.word	0x00000002
        /*0740*/ 	.word	0x000000b0
        /*0744*/ 	.short	0x010a
        /*0746*/ 	.byte	0xff
	.zero		1


	//   ....[102]....
        /*0748*/ 	.word	0x000076e0
        /*074c*/ 	.word	0x00000002
        /*0750*/ 	.word	0x000000a0
        /*0754*/ 	.short	0x010a
        /*0756*/ 	.byte	0xff
	.zero		1


	//   ....[103]....
        /*0758*/ 	.word	0x00007740
        /*075c*/ 	.word	0x00000000
        /*0760*/ 	.word	0x000000b0
        /*0764*/ 	.short	0x010a
        /*0766*/ 	.byte	0xff
	.zero		1


	//   ....[104]....
        /*0768*/ 	.word	0x00007790
        /*076c*/ 	.word	0x00000000
        /*0770*/ 	.word	0x000000a0
        /*0774*/ 	.short	0x010a
        /*0776*/ 	.byte	0xff
	.zero		1


	//   ....[105]....
        /*0778*/ 	.word	0x000077f0
        /*077c*/ 	.word	0x00000002
        /*0780*/ 	.word	0x000000e0
        /*0784*/ 	.short	0x010a
        /*0786*/ 	.byte	0xff
	.zero		1


	//   ....[106]....
        /*0788*/ 	.word	0x00007850
        /*078c*/ 	.word	0x00000000
        /*0790*/ 	.word	0x00000000
        /*0794*/ 	.short	0x010a
        /*0796*/ 	.byte	0xff
	.zero		1


	//   ....[107]....
        /*0798*/ 	.word	0x000078b0
        /*079c*/ 	.word	0x00000000
        /*07a0*/ 	.word	0x00000000
        /*07a4*/ 	.short	0x010a
        /*07a6*/ 	.byte	0xff
	.zero		1


	//   ....[108]....
        /*07a8*/ 	.word	0x00007910
        /*07ac*/ 	.word	0x00000000
        /*07b0*/ 	.word	0x00000000
        /*07b4*/ 	.short	0x010a
        /*07b6*/ 	.byte	0xff
	.zero		1


	//   ....[109]....
        /*07b8*/ 	.word	0x00007970
        /*07bc*/ 	.word	0x00000000
        /*07c0*/ 	.word	0x00000000
        /*07c4*/ 	.short	0x010a
        /*07c6*/ 	.byte	0xff
	.zero		1


	//   ....[110]....
        /*07c8*/ 	.word	0x000079d0
        /*07cc*/ 	.word	0x00000000
        /*07d0*/ 	.word	0x00000000
        /*07d4*/ 	.short	0x010a
        /*07d6*/ 	.byte	0xff
	.zero		1


	//   ....[111]....
        /*07d8*/ 	.word	0x00007a20
        /*07dc*/ 	.word	0x00000007
        /*07e0*/ 	.word	0x000000a0
        /*07e4*/ 	.short	0x010a
        /*07e6*/ 	.byte	0xff
	.zero		1


	//   ....[112]....
        /*07e8*/ 	.word	0x00007a80
        /*07ec*/ 	.word	0x00000000
        /*07f0*/ 	.word	0x00000098
        /*07f4*/ 	.short	0x010a
        /*07f6*/ 	.byte	0xff
	.zero		1


	//   ....[113]....
        /*07f8*/ 	.word	0x00007ae0
        /*07fc*/ 	.word	0x00000000
        /*0800*/ 	.word	0x00000088
        /*0804*/ 	.short	0x010a
        /*0806*/ 	.byte	0xff
	.zero		1


	//   ....[114]....
        /*0808*/ 	.word	0x00007b30
        /*080c*/ 	.word	0x00000003
        /*0810*/ 	.word	0x000000a0
        /*0814*/ 	.short	0x010a
        /*0816*/ 	.byte	0xff
	.zero		1


	//   ....[115]....
        /*0818*/ 	.word	0x00007b90
        /*081c*/ 	.word	0x00000000
        /*0820*/ 	.word	0x00000080
        /*0824*/ 	.short	0x010a
        /*0826*/ 	.byte	0xff
	.zero		1


	//   ....[116]....
        /*0828*/ 	.word	0x00007be0
        /*082c*/ 	.word	0x00000016
        /*0830*/ 	.word	0x000000c0
        /*0834*/ 	.short	0x010a
        /*0836*/ 	.byte	0xff
	.zero		1


	//----- nvinfo : EIATTR_NUM_MBARRIERS
	.align		4
.L_47:
        /*0838*/ 	.byte	0x03, 0x38
        /*083a*/ 	.short	0x0024


	//----- nvinfo : EIATTR_EXIT_INSTR_OFFSETS
	.align		4
        /*083c*/ 	.byte	0x04, 0x1c
        /*083e*/ 	.short	(.L_49 - .L_48)


	//   ....[0]....
.L_48:
        /*0840*/ 	.word	0x00002b40


	//   ....[1]....
        /*0844*/ 	.word	0x00003030


	//   ....[2]....
        /*0848*/ 	.word	0x00003090


	//   ....[3]....
        /*084c*/ 	.word	0x00003fa0


	//   ....[4]....
        /*0850*/ 	.word	0x00004bd0


	//   ....[5]....
        /*0854*/ 	.word	0x00004c10


	//   ....[6]....
        /*0858*/ 	.word	0x00007220


	//----- nvinfo : EIATTR_MAX_THREADS
	.align		4
.L_49:
        /*085c*/ 	.byte	0x04, 0x05
        /*085e*/ 	.short	(.L_51 - .L_50)
.L_50:
        /*0860*/ 	.word	0x00000100
        /*0864*/ 	.word	0x00000001
        /*0868*/ 	.word	0x00000001


	//----- nvinfo : EIATTR_CRS_STACK_SIZE
	.align		4
.L_51:
        /*086c*/ 	.byte	0x04, 0x1e
        /*086e*/ 	.short	(.L_53 - .L_52)
.L_52:
        /*0870*/ 	.word	0x00000000


	//----- nvinfo : EIATTR_CBANK_PARAM_SIZE
	.align		4
.L_53:
        /*0874*/ 	.byte	0x03, 0x19
        /*0876*/ 	.short	0x0800


	//----- nvinfo : EIATTR_PARAM_CBANK
	.align		4
        /*0878*/ 	.byte	0x04, 0x0a
        /*087a*/ 	.short	(.L_55 - .L_54)
	.align		4
.L_54:
        /*087c*/ 	.word	index@(.nv.constant0._ZN7cutlass13device_kernelINS_4gemm6kernel13GemmUniversalIN4cute5tupleIJiiiiEEENS1_10collective13CollectiveMmaINS1_35MainloopSm100TmaUmmaWarpSpecializedILi8ELi2ELi4ENS5_IJNS4_1CILi1EEENSA_ILi2EEESB_EEEEENS5_IJNSA_ILi128EEENSA_ILi64EEESF_EEENS_12float_e4m3_tENS5_IJlSB_lEEESI_SJ_NS4_8TiledMMAINS4_8MMA_AtomIJNS4_10MMA_TraitsINS4_19SM100_MMA_F8F6F4_SSEJSI_SI_fSF_SG_NS4_17integral_constantINS4_4UMMA5MajorELSQ_0EEESR_NSO_INSP_7ScaleInELSS_0EEEST_EEEEEENS4_6LayoutINS5_IJSB_SB_SB_EEENS5_IJNSA_ILi0EEESY_SY_EEEEENS5_IJNS4_10UnderscoreES11_S11_EEEEENS4_23SM90_TMA_LOAD_MULTICASTENS4_14ComposedLayoutINS4_7SwizzleILi3ELi4ELi3EEENS4_18smem_ptr_flag_bitsILi8EEENSW_INS5_IJNSA_ILi8EEESF_EEENS5_IJSF_SB_EEEEEEEvNS4_8identityENS4_13SM90_TMA_LOADES1E_vS1F_EENS_8epilogue10collective18CollectiveEpilogueINS1I_23Sm100TmaWarpSpecializedILi1ELi1ELi64ELb0ELb0EEEJSH_NS5_IJNSW_ISF_SB_EENSW_ISG_SB_EEEEESI_SJ_SI_SJ_NS1I_6fusion15FusionCallbacksIS1M_NS1Q_17LinearCombinationISI_fSI_fLNS_15FloatRoundStyleE2EEESH_S1P_JEEENS4_5SM1004TMEM4LOAD26SM100_TMEM_LOAD_32dp32b64xES1G_NS15_INS16_ILi2ELi4ELi3EEES19_NSW_INS5_IJS1A_SG_EEENS5_IJSG_SB_EEEEEEENS4_39AutoVectorizingCopyWithAssumedAlignmentILi128EEENS4_14SM90_TMA_STOREES24_S26_S26_EEEvvEEEEvNT_6ParamsE)
        /*0880*/ 	.short	0x0380
        /*0882*/ 	.short	0x0800


	//----- nvinfo : EIATTR_SW_WAR
	.align		4
.L_55:
        /*0884*/ 	.byte	0x04, 0x36
        /*0886*/ 	.short	(.L_57 - .L_56)
.L_56:
        /*0888*/ 	.word	0x00000008
.L_57:


//--------------------- .nv.callgraph             --------------------------
	.section	.nv.callgraph,"",@"SHT_CUDA_CALLGRAPH"
	.align	4
	.sectionentsize	8
	.align		4
        /*0000*/ 	.word	0x00000000
	.align		4
        /*0004*/ 	.word	0xffffffff
	.align		4
        /*0008*/ 	.word	index@(_ZN7cutlass13device_kernelINS_4gemm6kernel13GemmUniversalIN4cute5tupleIJiiiiEEENS1_10collective13CollectiveMmaINS1_35MainloopSm100TmaUmmaWarpSpecializedILi8ELi2ELi4ENS5_IJNS4_1CILi1EEENSA_ILi2EEESB_EEEEENS5_IJNSA_ILi128EEENSA_ILi64EEESF_EEENS_12float_e4m3_tENS5_IJlSB_lEEESI_SJ_NS4_8TiledMMAINS4_8MMA_AtomIJNS4_10MMA_TraitsINS4_19SM100_MMA_F8F6F4_SSEJSI_SI_fSF_SG_NS4_17integral_constantINS4_4UMMA5MajorELSQ_0EEESR_NSO_INSP_7ScaleInELSS_0EEEST_EEEEEENS4_6LayoutINS5_IJSB_SB_SB_EEENS5_IJNSA_ILi0EEESY_SY_EEEEENS5_IJNS4_10UnderscoreES11_S11_EEEEENS4_23SM90_TMA_LOAD_MULTICASTENS4_14ComposedLayoutINS4_7SwizzleILi3ELi4ELi3EEENS4_18smem_ptr_flag_bitsILi8EEENSW_INS5_IJNSA_ILi8EEESF_EEENS5_IJSF_SB_EEEEEEEvNS4_8identityENS4_13SM90_TMA_LOADES1E_vS1F_EENS_8epilogue10collective18CollectiveEpilogueINS1I_23Sm100TmaWarpSpecializedILi1ELi1ELi64ELb0ELb0EEEJSH_NS5_IJNSW_ISF_SB_EENSW_ISG_SB_EEEEESI_SJ_SI_SJ_NS1I_6fusion15FusionCallbacksIS1M_NS1Q_17LinearCombinationISI_fSI_fLNS_15FloatRoundStyleE2EEESH_S1P_JEEENS4_5SM1004TMEM4LOAD26SM100_TMEM_LOAD_32dp32b64xES1G_NS15_INS16_ILi2ELi4ELi3EEES19_NSW_INS5_IJS1A_SG_EEENS5_IJSG_SB_EEEEEEENS4_39AutoVectorizingCopyWithAssumedAlignmentILi128EEENS4_14SM90_TMA_STOREES24_S26_S26_EEEvvEEEEvNT_6ParamsE)
	.align		4
        /*000c*/ 	.word	index@(__assertfail)
	.align		4
        /*0010*/ 	.word	0x00000000
	.align		4
        /*0014*/ 	.word	0xfffffffe
	.align		4
        /*0018*/ 	.word	0x00000000
	.align		4
        /*001c*/ 	.word	0xfffffffd
	.align		4
        /*0020*/ 	.word	0x00000000
	.align		4
        /*0024*/ 	.word	0xfffffffc


//--------------------- .nv.constant4             --------------------------
	.section	.nv.constant4,"a",@progbits
	.align	8
	.align		8
.nv.constant4:
        /*0000*/ 	.dword	__assertfail
	.align		8
        /*0008*/ 	.dword	__unnamed_1
	.align		8
        /*0010*/ 	.dword	__unnamed_2
	.align		8
        /*0018*/ 	.dword	_ZN39_INTERNAL_f817d9ca_4_k_cu_b664614f_72304cuda3std3__45__cpo5beginE
	.align		8
        /*0020*/ 	.dword	_ZN39_INTERNAL_f817d9ca_4_k_cu_b664614f_72304cuda3std3__45__cpo3endE
	.align		8
        /*0028*/ 	.dword	_ZN39_INTERNAL_f817d9ca_4_k_cu_b664614f_72304cuda3std3__45__cpo6cbeginE
	.align		8
        /*0030*/ 	.dword	_ZN39_INTERNAL_f817d9ca_4_k_cu_b664614f_72304cuda3std3__45__cpo4cendE
	.align		8
        /*0038*/ 	.dword	_ZN39_INTERNAL_f817d9ca_4_k_cu_b664614f_72304cuda3std3__441_GLOBAL__N__f817d9ca_4_k_cu_b664614f_72306ignoreE
	.align		8
        /*0040*/ 	.dword	_ZN39_INTERNAL_f817d9ca_4_k_cu_b664614f_72304cuda3std3__419piecewise_constructE
	.align		8
        /*0048*/ 	.dword	_ZN39_INTERNAL_f817d9ca_4_k_cu_b664614f_72304cuda3std3__48in_placeE
	.align		8
        /*0050*/ 	.dword	_ZN39_INTERNAL_f817d9ca_4_k_cu_b664614f_72304cuda3std6ranges3__45__cpo4swapE
	.align		8
        /*0058*/ 	.dword	_ZN39_INTERNAL_f817d9ca_4_k_cu_b664614f_72304cuda3std6ranges3__45__cpo9iter_moveE
	.align		8
        /*0060*/ 	.dword	_ZN39_INTERNAL_f817d9ca_4_k_cu_b664614f_72304cute7productE
	.align		8
        /*0068*/ 	.dword	_ZN39_INTERNAL_f817d9ca_4_k_cu_b664614f_72304cute1_E
	.align		8
        /*0070*/ 	.dword	$str$25
	.align		8
        /*0078*/ 	.dword	$str$26
	.align		8
        /*0080*/ 	.dword	$str$27
	.align		8
        /*0088*/ 	.dword	$str$28


//--------------------- .text._ZN7cutlass13device_kernelINS_4gemm6kernel13GemmUniversalIN4cute5tupleIJiiiiEEENS1_10collective13CollectiveMmaINS1_35MainloopSm100TmaUmmaWarpSpecializedILi8ELi2ELi4ENS5_IJNS4_1CILi1EEENSA_ILi2EEESB_EEEEENS5_IJNSA_ILi128EEENSA_ILi64EEESF_EEENS_12float_e4m3_tENS5_IJlSB_lEEESI_SJ_NS4_8TiledMMAINS4_8MMA_AtomIJNS4_10MMA_TraitsINS4_19SM100_MMA_F8F6F4_SSEJSI_SI_fSF_SG_NS4_17integral_constantINS4_4UMMA5MajorELSQ_0EEESR_NSO_INSP_7ScaleInELSS_0EEEST_EEEEEENS4_6LayoutINS5_IJSB_SB_SB_EEENS5_IJNSA_ILi0EEESY_SY_EEEEENS5_IJNS4_10UnderscoreES11_S11_EEEEENS4_23SM90_TMA_LOAD_MULTICASTENS4_14ComposedLayoutINS4_7SwizzleILi3ELi4ELi3EEENS4_18smem_ptr_flag_bitsILi8EEENSW_INS5_IJNSA_ILi8EEESF_EEENS5_IJSF_SB_EEEEEEEvNS4_8identityENS4_13SM90_TMA_LOADES1E_vS1F_EENS_8epilogue10collective18CollectiveEpilogueINS1I_23Sm100TmaWarpSpecializedILi1ELi1ELi64ELb0ELb0EEEJSH_NS5_IJNSW_ISF_SB_EENSW_ISG_SB_EEEEESI_SJ_SI_SJ_NS1I_6fusion15FusionCallbacksIS1M_NS1Q_17LinearCombinationISI_fSI_fLNS_15FloatRoundStyleE2EEESH_S1P_JEEENS4_5SM1004TMEM4LOAD26SM100_TMEM_LOAD_32dp32b64xES1G_NS15_INS16_ILi2ELi4ELi3EEES19_NSW_INS5_IJS1A_SG_EEENS5_IJSG_SB_EEEEEEENS4_39AutoVectorizingCopyWithAssumedAlignmentILi128EEENS4_14SM90_TMA_STOREES24_S26_S26_EEEvvEEEEvNT_6ParamsE --------------------------
	.section	.text._ZN7cutlass13device_kernelINS_4gemm6kernel13GemmUniversalIN4cute5tupleIJiiiiEEENS1_10collective13CollectiveMmaINS1_35MainloopSm100TmaUmmaWarpSpecializedILi8ELi2ELi4ENS5_IJNS4_1CILi1EEENSA_ILi2EEESB_EEEEENS5_IJNSA_ILi128EEENSA_ILi64EEESF_EEENS_12float_e4m3_tENS5_IJlSB_lEEESI_SJ_NS4_8TiledMMAINS4_8MMA_AtomIJNS4_10MMA_TraitsINS4_19SM100_MMA_F8F6F4_SSEJSI_SI_fSF_SG_NS4_17integral_constantINS4_4UMMA5MajorELSQ_0EEESR_NSO_INSP_7ScaleInELSS_0EEEST_EEEEEENS4_6LayoutINS5_IJSB_SB_SB_EEENS5_IJNSA_ILi0EEESY_SY_EEEEENS5_IJNS4_10UnderscoreES11_S11_EEEEENS4_23SM90_TMA_LOAD_MULTICASTENS4_14ComposedLayoutINS4_7SwizzleILi3ELi4ELi3EEENS4_18smem_ptr_flag_bitsILi8EEENSW_INS5_IJNSA_ILi8EEESF_EEENS5_IJSF_SB_EEEEEEEvNS4_8identityENS4_13SM90_TMA_LOADES1E_vS1F_EENS_8epilogue10collective18CollectiveEpilogueINS1I_23Sm100TmaWarpSpecializedILi1ELi1ELi64ELb0ELb0EEEJSH_NS5_IJNSW_ISF_SB_EENSW_ISG_SB_EEEEESI_SJ_SI_SJ_NS1I_6fusion15FusionCallbacksIS1M_NS1Q_17LinearCombinationISI_fSI_fLNS_15FloatRoundStyleE2EEESH_S1P_JEEENS4_5SM1004TMEM4LOAD26SM100_TMEM_LOAD_32dp32b64xES1G_NS15_INS16_ILi2ELi4ELi3EEES19_NSW_INS5_IJS1A_SG_EEENS5_IJSG_SB_EEEEEEENS4_39AutoVectorizingCopyWithAssumedAlignmentILi128EEENS4_14SM90_TMA_STOREES24_S26_S26_EEEvvEEEEvNT_6ParamsE,"ax",@progbits
	.align	128
.text._ZN7cutlass13device_kernelINS_4gemm6kernel13GemmUniversalIN4cute5tupleIJiiiiEEENS1_10collective13CollectiveMmaINS1_35MainloopSm100TmaUmmaWarpSpecializedILi8ELi2ELi4ENS5_IJNS4_1CILi1EEENSA_ILi2EEESB_EEEEENS5_IJNSA_ILi128EEENSA_ILi64EEESF_EEENS_12float_e4m3_tENS5_IJlSB_lEEESI_SJ_NS4_8TiledMMAINS4_8MMA_AtomIJNS4_10MMA_TraitsINS4_19SM100_MMA_F8F6F4_SSEJSI_SI_fSF_SG_NS4_17integral_constantINS4_4UMMA5MajorELSQ_0EEESR_NSO_INSP_7ScaleInELSS_0EEEST_EEEEEENS4_6LayoutINS5_IJSB_SB_SB_EEENS5_IJNSA_ILi0EEESY_SY_EEEEENS5_IJNS4_10UnderscoreES11_S11_EEEEENS4_23SM90_TMA_LOAD_MULTICASTENS4_14ComposedLayoutINS4_7SwizzleILi3ELi4ELi3EEENS4_18smem_ptr_flag_bitsILi8EEENSW_INS5_IJNSA_ILi8EEESF_EEENS5_IJSF_SB_EEEEEEEvNS4_8identityENS4_13SM90_TMA_LOADES1E_vS1F_EENS_8epilogue10collective18CollectiveEpilogueINS1I_23Sm100TmaWarpSpecializedILi1ELi1ELi64ELb0ELb0EEEJSH_NS5_IJNSW_ISF_SB_EENSW_ISG_SB_EEEEESI_SJ_SI_SJ_NS1I_6fusion15FusionCallbacksIS1M_NS1Q_17LinearCombinationISI_fSI_fLNS_15FloatRoundStyleE2EEESH_S1P_JEEENS4_5SM1004TMEM4LOAD26SM100_TMEM_LOAD_32dp32b64xES1G_NS15_INS16_ILi2ELi4ELi3EEES19_NSW_INS5_IJS1A_SG_EEENS5_IJSG_SB_EEEEEEENS4_39AutoVectorizingCopyWithAssumedAlignmentILi128EEENS4_14SM90_TMA_STOREES24_S26_S26_EEEvvEEEEvNT_6ParamsE:
        .type           _ZN7cutlass13device_kernelINS_4gemm6kernel13GemmUniversalIN4cute5tupleIJiiiiEEENS1_10collective13CollectiveMmaINS1_35MainloopSm100TmaUmmaWarpSpecializedILi8ELi2ELi4ENS5_IJNS4_1CILi1EEENSA_ILi2EEESB_EEEEENS5_IJNSA_ILi128EEENSA_ILi64EEESF_EEENS_12float_e4m3_tENS5_IJlSB_lEEESI_SJ_NS4_8TiledMMAINS4_8MMA_AtomIJNS4_10MMA_TraitsINS4_19SM100_MMA_F8F6F4_SSEJSI_SI_fSF_SG_NS4_17integral_constantINS4_4UMMA5MajorELSQ_0EEESR_NSO_INSP_7ScaleInELSS_0EEEST_EEEEEENS4_6LayoutINS5_IJSB_SB_SB_EEENS5_IJNSA_ILi0EEESY_SY_EEEEENS5_IJNS4_10UnderscoreES11_S11_EEEEENS4_23SM90_TMA_LOAD_MULTICASTENS4_14ComposedLayoutINS4_7SwizzleILi3ELi4ELi3EEENS4_18smem_ptr_flag_bitsILi8EEENSW_INS5_IJNSA_ILi8EEESF_EEENS5_IJSF_SB_EEEEEEEvNS4_8identityENS4_13SM90_TMA_LOADES1E_vS1F_EENS_8epilogue10collective18CollectiveEpilogueINS1I_23Sm100TmaWarpSpecializedILi1ELi1ELi64ELb0ELb0EEEJSH_NS5_IJNSW_ISF_SB_EENSW_ISG_SB_EEEEESI_SJ_SI_SJ_NS1I_6fusion15FusionCallbacksIS1M_NS1Q_17LinearCombinationISI_fSI_fLNS_15FloatRoundStyleE2EEESH_S1P_JEEENS4_5SM1004TMEM4LOAD26SM100_TMEM_LOAD_32dp32b64xES1G_NS15_INS16_ILi2ELi4ELi3EEES19_NSW_INS5_IJS1A_SG_EEENS5_IJSG_SB_EEEEEEENS4_39AutoVectorizingCopyWithAssumedAlignmentILi128EEENS4_14SM90_TMA_STOREES24_S26_S26_EEEvvEEEEvNT_6ParamsE,@function
        .size           _ZN7cutlass13device_kernelINS_4gemm6kernel13GemmUniversalIN4cute5tupleIJiiiiEEENS1_10collective13CollectiveMmaINS1_35MainloopSm100TmaUmmaWarpSpecializedILi8ELi2ELi4ENS5_IJNS4_1CILi1EEENSA_ILi2EEESB_EEEEENS5_IJNSA_ILi128EEENSA_ILi64EEESF_EEENS_12float_e4m3_tENS5_IJlSB_lEEESI_SJ_NS4_8TiledMMAINS4_8MMA_AtomIJNS4_10MMA_TraitsINS4_19SM100_MMA_F8F6F4_SSEJSI_SI_fSF_SG_NS4_17integral_constantINS4_4UMMA5MajorELSQ_0EEESR_NSO_INSP_7ScaleInELSS_0EEEST_EEEEEENS4_6LayoutINS5_IJSB_SB_SB_EEENS5_IJNSA_ILi0EEESY_SY_EEEEENS5_IJNS4_10UnderscoreES11_S11_EEEEENS4_23SM90_TMA_LOAD_MULTICASTENS4_14ComposedLayoutINS4_7SwizzleILi3ELi4ELi3EEENS4_18smem_ptr_flag_bitsILi8EEENSW_INS5_IJNSA_ILi8EEESF_EEENS5_IJSF_SB_EEEEEEEvNS4_8identityENS4_13SM90_TMA_LOADES1E_vS1F_EENS_8epilogue10collective18CollectiveEpilogueINS1I_23Sm100TmaWarpSpecializedILi1ELi1ELi64ELb0ELb0EEEJSH_NS5_IJNSW_ISF_SB_EENSW_ISG_SB_EEEEESI_SJ_SI_SJ_NS1I_6fusion15FusionCallbacksIS1M_NS1Q_17LinearCombinationISI_fSI_fLNS_15FloatRoundStyleE2EEESH_S1P_JEEENS4_5SM1004TMEM4LOAD26SM100_TMEM_LOAD_32dp32b64xES1G_NS15_INS16_ILi2ELi4ELi3EEES19_NSW_INS5_IJS1A_SG_EEENS5_IJSG_SB_EEEEEEENS4_39AutoVectorizingCopyWithAssumedAlignmentILi128EEENS4_14SM90_TMA_STOREES24_S26_S26_EEEvvEEEEvNT_6ParamsE,(.L_x_148 - _ZN7cutlass13device_kernelINS_4gemm6kernel13GemmUniversalIN4cute5tupleIJiiiiEEENS1_10collective13CollectiveMmaINS1_35MainloopSm100TmaUmmaWarpSpecializedILi8ELi2ELi4ENS5_IJNS4_1CILi1EEENSA_ILi2EEESB_EEEEENS5_IJNSA_ILi128EEENSA_ILi64EEESF_EEENS_12float_e4m3_tENS5_IJlSB_lEEESI_SJ_NS4_8TiledMMAINS4_8MMA_AtomIJNS4_10MMA_TraitsINS4_19SM100_MMA_F8F6F4_SSEJSI_SI_fSF_SG_NS4_17integral_constantINS4_4UMMA5MajorELSQ_0EEESR_NSO_INSP_7ScaleInELSS_0EEEST_EEEEEENS4_6LayoutINS5_IJSB_SB_SB_EEENS5_IJNSA_ILi0EEESY_SY_EEEEENS5_IJNS4_10UnderscoreES11_S11_EEEEENS4_23SM90_TMA_LOAD_MULTICASTENS4_14ComposedLayoutINS4_7SwizzleILi3ELi4ELi3EEENS4_18smem_ptr_flag_bitsILi8EEENSW_INS5_IJNSA_ILi8EEESF_EEENS5_IJSF_SB_EEEEEEEvNS4_8identityENS4_13SM90_TMA_LOADES1E_vS1F_EENS_8epilogue10collective18CollectiveEpilogueINS1I_23Sm100TmaWarpSpecializedILi1ELi1ELi64ELb0ELb0EEEJSH_NS5_IJNSW_ISF_SB_EENSW_ISG_SB_EEEEESI_SJ_SI_SJ_NS1I_6fusion15FusionCallbacksIS1M_NS1Q_17LinearCombinationISI_fSI_fLNS_15FloatRoundStyleE2EEESH_S1P_JEEENS4_5SM1004TMEM4LOAD26SM100_TMEM_LOAD_32dp32b64xES1G_NS15_INS16_ILi2ELi4ELi3EEES19_NSW_INS5_IJS1A_SG_EEENS5_IJSG_SB_EEEEEEENS4_39AutoVectorizingCopyWithAssumedAlignmentILi128EEENS4_14SM90_TMA_STOREES24_S26_S26_EEEvvEEEEvNT_6ParamsE)
        .other          _ZN7cutlass13device_kernelINS_4gemm6kernel13GemmUniversalIN4cute5tupleIJiiiiEEENS1_10collective13CollectiveMmaINS1_35MainloopSm100TmaUmmaWarpSpecializedILi8ELi2ELi4ENS5_IJNS4_1CILi1EEENSA_ILi2EEESB_EEEEENS5_IJNSA_ILi128EEENSA_ILi64EEESF_EEENS_12float_e4m3_tENS5_IJlSB_lEEESI_SJ_NS4_8TiledMMAINS4_8MMA_AtomIJNS4_10MMA_TraitsINS4_19SM100_MMA_F8F6F4_SSEJSI_SI_fSF_SG_NS4_17integral_constantINS4_4UMMA5MajorELSQ_0EEESR_NSO_INSP_7ScaleInELSS_0EEEST_EEEEEENS4_6LayoutINS5_IJSB_SB_SB_EEENS5_IJNSA_ILi0EEESY_SY_EEEEENS5_IJNS4_10UnderscoreES11_S11_EEEEENS4_23SM90_TMA_LOAD_MULTICASTENS4_14ComposedLayoutINS4_7SwizzleILi3ELi4ELi3EEENS4_18smem_ptr_flag_bitsILi8EEENSW_INS5_IJNSA_ILi8EEESF_EEENS5_IJSF_SB_EEEEEEEvNS4_8identityENS4_13SM90_TMA_LOADES1E_vS1F_EENS_8epilogue10collective18CollectiveEpilogueINS1I_23Sm100TmaWarpSpecializedILi1ELi1ELi64ELb0ELb0EEEJSH_NS5_IJNSW_ISF_SB_EENSW_ISG_SB_EEEEESI_SJ_SI_SJ_NS1I_6fusion15FusionCallbacksIS1M_NS1Q_17LinearCombinationISI_fSI_fLNS_15FloatRoundStyleE2EEESH_S1P_JEEENS4_5SM1004TMEM4LOAD26SM100_TMEM_LOAD_32dp32b64xES1G_NS15_INS16_ILi2ELi4ELi3EEES19_NSW_INS5_IJS1A_SG_EEENS5_IJSG_SB_EEEEEEENS4_39AutoVectorizingCopyWithAssumedAlignmentILi128EEENS4_14SM90_TMA_STOREES24_S26_S26_EEEvvEEEEvNT_6ParamsE,@"STO_CUDA_ENTRY STV_DEFAULT"
_ZN7cutlass13device_kernelINS_4gemm6kernel13GemmUniversalIN4cute5tupleIJiiiiEEENS1_10collective13CollectiveMmaINS1_35MainloopSm100TmaUmmaWarpSpecializedILi8ELi2ELi4ENS5_IJNS4_1CILi1EEENSA_ILi2EEESB_EEEEENS5_IJNSA_ILi128EEENSA_ILi64EEESF_EEENS_12float_e4m3_tENS5_IJlSB_lEEESI_SJ_NS4_8TiledMMAINS4_8MMA_AtomIJNS4_10MMA_TraitsINS4_19SM100_MMA_F8F6F4_SSEJSI_SI_fSF_SG_NS4_17integral_constantINS4_4UMMA5MajorELSQ_0EEESR_NSO_INSP_7ScaleInELSS_0EEEST_EEEEEENS4_6LayoutINS5_IJSB_SB_SB_EEENS5_IJNSA_ILi0EEESY_SY_EEEEENS5_IJNS4_10UnderscoreES11_S11_EEEEENS4_23SM90_TMA_LOAD_MULTICASTENS4_14ComposedLayoutINS4_7SwizzleILi3ELi4ELi3EEENS4_18smem_ptr_flag_bitsILi8EEENSW_INS5_IJNSA_ILi8EEESF_EEENS5_IJSF_SB_EEEEEEEvNS4_8identityENS4_13SM90_TMA_LOADES1E_vS1F_EENS_8epilogue10collective18CollectiveEpilogueINS1I_23Sm100TmaWarpSpecializedILi1ELi1ELi64ELb0ELb0EEEJSH_NS5_IJNSW_ISF_SB_EENSW_ISG_SB_EEEEESI_SJ_SI_SJ_NS1I_6fusion15FusionCallbacksIS1M_NS1Q_17LinearCombinationISI_fSI_fLNS_15FloatRoundStyleE2EEESH_S1P_JEEENS4_5SM1004TMEM4LOAD26SM100_TMEM_LOAD_32dp32b64xES1G_NS15_INS16_ILi2ELi4ELi3EEES19_NSW_INS5_IJS1A_SG_EEENS5_IJSG_SB_EEEEEEENS4_39AutoVectorizingCopyWithAssumedAlignmentILi128EEENS4_14SM90_TMA_STOREES24_S26_S26_EEEvvEEEEvNT_6ParamsE:
[----:B------:R-:W1:Y:S01]  /*0000*/  LDC R1, c[0x0][0x37c] ;  /* 0x0000df00ff017b82 */ /* 0x000e620000000800 */
[----:B------:R-:W2:Y:S01]  /*0010*/  S2R R131, SR_TID.X ;  /* 0x0000000000837919 */ /* 0x000ea20000002100 */
[----:B------:R-:W3:Y:S01]  /*0020*/  LDCU.64 UR8, c[0x0][0x890] ;  /* 0x00011200ff0877ac */ /* 0x000ee20008000a00 */
[----:B------:R-:W-:Y:S02]  /*0030*/  PRMT R141, RZ, 0x7610, R141 ;  /* 0x00007610ff8d7816 */ /* 0x000fe4000000008d */
[----:B------:R-:W-:Y:S01]  /*0040*/  ELECT P3, URZ, PT ;  /* 0x0000000000ff782f */ /* 0x000fe20003860000 */
[----:B---3--:R-:W-:-:S04]  /*0050*/  UISETP.NE.U32.AND UP0, UPT, UR8, URZ, UPT ;  /* 0x000000ff0800728c */ /* 0x008fc8000bf05070 */
[----:B------:R-:W-:Y:S01]  /*0060*/  UISETP.NE.AND.EX UP0, UPT, UR9, URZ, UPT, UP0 ;  /* 0x000000ff0900728c */ /* 0x000fe2000bf05300 */
[----:B--2---:R-:W-:-:S05]  /*0070*/  SHF.R.U32.HI R142, RZ, 0x5, R131 ;  /* 0x00000005ff8e7819 */ /* 0x004fca0000011683 */
[----:B------:R-:W2:Y:S02]  /*0080*/  SHFL.IDX PT, R0, R142, RZ, 0x1f ;  /* 0x00001fff8e007589 */ /* 0x000ea400000e0000 */
[----:B--2---:R-:W-:Y:S01]  /*0090*/  R2UR UR22, R0 ;  /* 0x00000000001672ca */ /* 0x004fe200000e0000 */
[----:B-1----:R-:W-:-:S14]  /*00a0*/  BRA.U UP0, `(.L_x_0) ;  /* 0x0000000100307547 */ /* 0x002fdc000b800000 */
[----:B------:R-:W1:Y:S02]  /*00b0*/  LDCU.64 UR4, c[0x0][0x888] ;  /* 0x00011100ff0477ac */ /* 0x000e640008000a00 */
[----:B-1----:R-:W-:-:S04]  /*00c0*/  UISETP.NE.U32.AND UP0, UPT, UR4, URZ, UPT ;  /* 0x000000ff0400728c */ /* 0x002fc8000bf05070 */
[----:B------:R-:W-:-:S09]  /*00d0*/  UISETP.NE.AND.EX UP0, UPT, UR5, URZ, UPT, UP0 ;  /* 0x000000ff0500728c */ /* 0x000fd2000bf05300 */
[----:B------:R-:W-:Y:S05]  /*00e0*/  BRA.U !UP0, `(.L_x_1) ;  /* 0x0000000108147547 */ /* 0x000fea000b800000 */
[----:B------:R-:W1:Y:S01]  /*00f0*/  LDC.64 R2, c[0x0][0x888] ;  /* 0x00022200ff027b82 */ /* 0x000e620000000a00 */
[----:B------:R-:W1:Y:S02]  /*0100*/  LDCU.64 UR4, c[0x0][0x358] ;  /* 0x00006b00ff0477ac */ /* 0x000e640008000a00 */
[----:B-1----:R1:W5:Y:S01]  /*0110*/  LDG.E R71, desc[UR4][R2.64] ;  /* 0x0000000402477981 */ /* 0x002362000c1e1900 */
[----:B------:R-:W-:Y:S01]  /*0120*/  HFMA2 R141, -RZ, RZ, 0, 5.9604644775390625e-08 ;  /* 0x00000001ff8d7431 */ /* 0x000fe200000001ff */
[----:B------:R-:W-:Y:S05]  /*0130*/  BRA `(.L_x_0) ;  /* 0x00000000000c7947 */ /* 0x000fea0003800000 */
.L_x_1:
[----:B------:R-:W1:Y:S01]  /*0140*/  LDCU UR4, c[0x0][0x880] ;  /* 0x00011000ff0477ac */ /* 0x000e620008000800 */
[----:B------:R-:W-:Y:S01]  /*0150*/  HFMA2 R141, -RZ, RZ, 0, 5.9604644775390625e-08 ;  /* 0x00000001ff8d7431 */ /* 0x000fe200000001ff */
[----:B-1----:R-:W-:-:S07]  /*0160*/  MOV R71, UR4 ;  /* 0x0000000400477c02 */ /* 0x002fce0008000f00 */
.L_x_0:
[----:B------:R-:W2:Y:S02]  /*0170*/  LDCU.64 UR4, c[0x0][0x8b0] ;  /* 0x00011600ff0477ac */ /* 0x000ea40008000a00 */
[----:B--2---:R-:W-:-:S04]  /*0180*/  UISETP.NE.U32.AND UP0, UPT, UR4, URZ, UPT ;  /* 0x000000ff0400728c */ /* 0x004fc8000bf05070 */
[----:B------:R-:W-:-:S09]  /*0190*/  UISETP.NE.AND.EX UP0, UPT, UR5, URZ, UPT, UP0 ;  /* 0x000000ff0500728c */ /* 0x000fd2000bf05300 */
[----:B------:R-:W-:Y:S05]  /*01a0*/  BRA.U UP0, `(.L_x_2) ;  /* 0x0000000100287547 */ /* 0x000fea000b800000 */
[----:B------:R-:W2:Y:S02]  /*01b0*/  LDCU.64 UR4, c[0x0][0x8a8] ;  /* 0x00011500ff0477ac */ /* 0x000ea40008000a00 */
[----:B--2---:R-:W-:-:S04]  /*01c0*/  UISETP.NE.U32.AND UP0, UPT, UR4, URZ, UPT ;  /* 0x000000ff0400728c */ /* 0x004fc8000bf05070 */
[----:B------:R-:W-:-:S09]  /*01d0*/  UISETP.NE.AND.EX UP0, UPT, UR5, URZ, UPT, UP0 ;  /* 0x000000ff0500728c */ /* 0x000fd2000bf05300 */
[----:B------:R-:W-:Y:S05]  /*01e0*/  BRA.U !UP0, `(.L_x_3) ;  /* 0x0000000108107547 */ /* 0x000fea000b800000 */
[----:B-1----:R-:W1:Y:S01]  /*01f0*/  LDC.64 R2, c[0x0][0x8a8] ;  /* 0x00022a00ff027b82 */ /* 0x002e620000000a00 */
[----:B------:R-:W1:Y:S02]  /*0200*/  LDCU.64 UR4, c[0x0][0x358] ;  /* 0x00006b00ff0477ac */ /* 0x000e640008000a00 */
[----:B-1----:R2:W5:Y:S01]  /*0210*/  LDG.E R70, desc[UR4][R2.64] ;  /* 0x0000000402467981 */ /* 0x002562000c1e1900 */
[----:B------:R-:W-:Y:S05]  /*0220*/  BRA `(.L_x_2) ;  /* 0x0000000000087947 */ /* 0x000fea0003800000 */
.L_x_3:
[----:B------:R-:W2:Y:S02]  /*0230*/  LDCU UR4, c[0x0][0x8a0] ;  /* 0x00011400ff0477ac */ /* 0x000ea40008000800 */
[----:B--2---:R-:W-:Y:S02]  /*0240*/  MOV R70, UR4 ;  /* 0x0000000400467c02 */ /* 0x004fe40008000f00 */
.L_x_2:
[----:B------:R-:W-:Y:S01]  /*0250*/  IMAD.U32 R0, RZ, RZ, UR22 ;  /* 0x00000016ff007e24 */ /* 0x000fe2000f8e00ff */
[----:B------:R-:W-:Y:S04]  /*0260*/  BSSY.RECONVERGENT B0, `(.L_x_4) ;  /* 0x000000c000007945 */ /* 0x000fe80003800200 */
[C---:B------:R-:W-:Y:S02]  /*0270*/  ISETP.NE.OR P1, PT, R0.reuse, 0x1, !P3 ;  /* 0x000000010000780c */ /* 0x040fe40005f25670 */
[----:B------:R-:W-:-:S11]  /*0280*/  ISETP.NE.OR P0, PT, R0, 0x3, !P3 ;  /* 0x000000030000780c */ /* 0x000fd60005f05670 */
[----:B------:R-:W-:Y:S05]  /*0290*/  @P1 BRA `(.L_x_5) ;  /* 0x0000000000201947 */ /* 0x000fea0003800000 */
[----:B------:R-:W3:Y:S02]  /*02a0*/  LDCU.64 UR4, c[0x0][0x348] ;  /* 0x00006900ff0477ac */ /* 0x000ee40008000a00 */
[----:B---3--:R-:W-:Y:S02]  /*02b0*/  UIADD3 UR6, UP1, UPT, UR4, 0x80, URZ ;  /* 0x0000008004067890 */ /* 0x008fe4000ff3e0ff */
[----:B------:R-:W-:Y:S02]  /*02c0*/  UIADD3 UR4, UP0, UPT, UR4, 0x180, URZ ;  /* 0x0000018004047890 */ /* 0x000fe4000ff1e0ff */
[----:B------:R-:W-:Y:S02]  /*02d0*/  UIADD3.X UR7, UPT, UPT, URZ, UR5, URZ, UP1, !UPT ;  /* 0x00000005ff077290 */ /* 0x000fe40008ffe4ff */
[----:B------:R-:W-:-:S07]  /*02e0*/  UIADD3.X UR5, UPT, UPT, URZ, UR5, URZ, UP0, !UPT ;  /* 0x00000005ff057290 */ /* 0x000fce00087fe4ff */
[----:B------:R3:W-:Y:S02]  /*02f0*/  UTMACCTL.PF [UR6] ;  /* 0x00000000060079b9 */ /* 0x0007e40008040000 */
[----:B------:R3:W-:Y:S02]  /*0300*/  UTMACCTL.PF [UR4] ;  /* 0x00000000040079b9 */ /* 0x0007e40008040000 */
[----:B---3--:R-:W-:Y:S01]  /*0310*/  NOP ;  /* 0x0000000000007918 */ /* 0x008fe20000000000 */
.L_x_5:
[----:B------:R-:W-:Y:S05]  /*0320*/  BSYNC.RECONVERGENT B0 ;  /* 0x0000000000007941 */ /* 0x000fea0003800200 */
.L_x_4:
[----:B------:R-:W-:Y:S04]  /*0330*/  BSSY.RECONVERGENT B0, `(.L_x_6) ;  /* 0x000000a000007945 */ /* 0x000fe80003800200 */
        /* <DEDUP_REMOVED lines=9> */
.L_x_7:
[----:B------:R-:W-:Y:S05]  /*03d0*/  BSYNC.RECONVERGENT B0 ;  /* 0x0000000000007941 */ /* 0x000fea0003800200 */
.L_x_6:
[----:B------:R-:W3:Y:S01]  /*03e0*/  LDCU.64 UR4, c[0x0][0x888] ;  /* 0x00011100ff0477ac */ /* 0x000ee20008000a00 */
[----:B------:R-:W-:Y:S02]  /*03f0*/  UISETP.EQ.U32.AND UP1, UPT, UR8, URZ, UPT ;  /* 0x000000ff0800728c */ /* 0x000fe4000bf22070 */
[----:B------:R-:W-:Y:S02]  /*0400*/  UPLOP3.LUT UP3, UPT, UPT, UPT, UPT, 0x80, 0x8 ;  /* 0x000000000008789c */ /* 0x000fe40003f6f070 */
[----:B---3--:R-:W-:-:S04]  /*0410*/  UISETP.NE.U32.AND UP0, UPT, UR4, URZ, UPT ;  /* 0x000000ff0400728c */ /* 0x008fc8000bf05070 */
[----:B------:R-:W-:-:S04]  /*0420*/  UISETP.NE.AND.EX UP0, UPT, UR5, URZ, UPT, UP0 ;  /* 0x000000ff0500728c */ /* 0x000fc8000bf05300 */
[----:B------:R-:W-:-:S04]  /*0430*/  UISETP.EQ.OR.EX UP2, UPT, UR9, URZ, !UP0, UP1 ;  /* 0x000000ff0900728c */ /* 0x000fc8000c742710 */
[----:B------:R-:W-:-:S05]  /*0440*/  UP2UR UR60, UPR, URZ, 0x4 ;  /* 0x00000004ff3c7883 */ /* 0x000fca0008000000 */
[----:B------:R-:W-:Y:S07]  /*0450*/  BRA.U !UP2, `(.L_x_8) ;  /* 0x000000010a207547 */ /* 0x000fee000b800000 */
[----:B------:R-:W-:Y:S01]  /*0460*/  UISETP.NE.U32.AND UP1, UPT, UR8, URZ, UPT ;  /* 0x000000ff0800728c */ /* 0x000fe2000bf25070 */
[----:B-----5:R-:W-:Y:S01]  /*0470*/  FSETP.NEU.AND P0, PT, R71, RZ, PT ;  /* 0x000000ff4700720b */ /* 0x020fe20003f0d000 */
[----:B------:R-:W-:Y:S02]  /*0480*/  USEL UR4, URZ, 0xffffffff, UP0 ;  /* 0xffffffffff047887 */ /* 0x000fe40008000000 */
[----:B------:R-:W-:-:S10]  /*0490*/  UISETP.NE.AND.EX UP1, UPT, UR9, URZ, UPT, UP1 ;  /* 0x000000ff0900728c */ /* 0x000fd4000bf25310 */
[----:B------:R-:W-:Y:S01]  /*04a0*/  VOTEU.ANY UP0, P0 ;  /* 0x0000000000ff7886 */ /* 0x000fe20000000100 */
[----:B------:R-:W-:-:S04]  /*04b0*/  @!UP1 USEL UR4, URZ, 0xffffffff, UP0 ;  /* 0xffffffffff049887 */ /* 0x000fc80008000000 */
[----:B------:R-:W-:-:S04]  /*04c0*/  ULOP3.LUT UR4, UR4, 0x1, URZ, 0xc0, !UPT ;  /* 0x0000000104047892 */ /* 0x000fc8000f8ec0ff */
[----:B------:R-:W-:-:S11]  /*04d0*/  UISETP.NE.U32.AND UP3, UPT, UR4, 0x1, UPT ;  /* 0x000000010400788c */ /* 0x000fd6000bf65070 */
.L_x_8:
[----:B-12---:R-:W1:Y:S01]  /*04e0*/  SHFL.IDX PT, R2, R142, RZ, 0x1f ;  /* 0x00001fff8e027589 */ /* 0x006e6200000e0000 */
[----:B------:R-:W-:-:S04]  /*04f0*/  UISETP.NE.AND UP0, UPT, UR22, 0x2, UPT ;  /* 0x000000021600788c */ /* 0x000fc8000bf05270 */
[----:B------:R-:W-:Y:S01]  /*0500*/  USEL UR34, URZ, 0x1, UP0 ;  /* 0x00000001ff227887 */ /* 0x000fe20008000000 */
[----:B-1----:R-:W-:-:S13]  /*0510*/  ISETP.NE.AND P0, PT, R2, RZ, PT ;  /* 0x000000ff0200720c */ /* 0x002fda0003f05270 */
[----:B------:R-:W-:Y:S05]  /*0520*/  @P0 BRA `(.L_x_9) ;  /* 0x0000000000840947 */ /* 0x000fea0003800000 */
[----:B------:R-:W-:Y:S01]  /*0530*/  ELECT P0, URZ, PT ;  /* 0x0000000000ff782f */ /* 0x000fe20003800000 */
[----:B------:R-:W-:-:S12]  /*0540*/  BSSY.RECONVERGENT B0, `(.L_x_9) ;  /* 0x000001f000007945 */ /* 0x000fd80003800200 */
[----:B------:R-:W-:Y:S05]  /*0550*/  @!P0 BRA `(.L_x_10) ;  /* 0x0000000000748947 */ /* 0x000fea0003800000 */
[----:B------:R-:W1:Y:S01]  /*0560*/  S2UR UR4, SR_CgaCtaId ;  /* 0x00000000000479c3 */ /* 0x000e620000008800 */
[----:B------:R-:W-:Y:S01]  /*0570*/  UMOV UR5, 0x400 ;  /* 0x0000040000057882 */ /* 0x000fe20000000000 */
[----:B------:R-:W-:Y:S01]  /*0580*/  UMOV UR8, 0x1 ;  /* 0x0000000100087882 */ /* 0x000fe20000000000 */
[----:B------:R-:W-:Y:S01]  /*0590*/  UMOV UR6, 0x2 ;  /* 0x0000000200067882 */ /* 0x000fe20000000000 */
[----:B------:R-:W-:-:S04]  /*05a0*/  UIADD3 UR8, UPT, UPT, -UR8, 0x100000, URZ ;  /* 0x0010000008087890 */ /* 0x000fc8000fffe1ff */
[----:B------:R-:W-:Y:S02]  /*05b0*/  USHF.L.U32 UR9, UR8, 0xb, URZ ;  /* 0x0000000b08097899 */ /* 0x000fe400080006ff */
[----:B------:R-:W-:Y:S02]  /*05c0*/  USHF.L.U32 UR8, UR8, 0x1, URZ ;  /* 0x0000000108087899 */ /* 0x000fe400080006ff */
[----:B------:R-:W-:-:S04]  /*05d0*/  UIADD3 UR6, UPT, UPT, -UR6, 0x100000, URZ ;  /* 0x0010000006067890 */ /* 0x000fc8000fffe1ff */
[----:B------:R-:W-:Y:S02]  /*05e0*/  USHF.L.U32 UR7, UR6, 0xb, URZ ;  /* 0x0000000b06077899 */ /* 0x000fe400080006ff */
[----:B------:R-:W-:Y:S02]  /*05f0*/  USHF.L.U32 UR6, UR6, 0x1, URZ ;  /* 0x0000000106067899 */ /* 0x000fe400080006ff */
[----:B-1----:R-:W-:Y:S01]  /*0600*/  ULEA UR4, UR4, UR5, 0x18 ;  /* 0x0000000504047291 */ /* 0x002fe2000f8ec0ff */
[----:B------:R-:W1:Y:S11]  /*0610*/  FENCE.VIEW.ASYNC.S ;  /* 0x00000000000073c6 */ /* 0x000e760000000000 */
[----:B-1----:R1:W2:Y:S01]  /*0620*/  SYNCS.EXCH.64 URZ, [UR4], UR8 ;  /* 0x0000000804ff75b2 */ /* 0x0022a20008000100 */
[----:B------:R1:W3:Y:S01]  /*0630*/  SYNCS.EXCH.64 URZ, [UR4+0x40], UR6 ;  /* 0x0000400604ff75b2 */ /* 0x0002e20008000100 */
[----:B------:R1:W4:Y:S01]  /*0640*/  SYNCS.EXCH.64 URZ, [UR4+0x8], UR8 ;  /* 0x0000080804ff75b2 */ /* 0x0003220008000100 */
[----:B------:R1:W1:Y:S01]  /*0650*/  SYNCS.EXCH.64 URZ, [UR4+0x48], UR6 ;  /* 0x0000480604ff75b2 */ /* 0x0002620008000100 */
        /* <DEDUP_REMOVED lines=12> */
[----:B------:R-:W-:Y:S01]  /*0720*/  NOP ;  /* 0x0000000000007918 */ /* 0x000fe20000000000 */
.L_x_10:
[----:B-1----:R-:W-:Y:S05]  /*0730*/  BSYNC.RECONVERGENT B0 ;  /* 0x0000000000007941 */ /* 0x002fea0003800200 */
.L_x_9:
[----:B------:R-:W1:Y:S01]  /*0740*/  SHFL.IDX PT, R2, R142, RZ, 0x1f ;  /* 0x00001fff8e027589 */ /* 0x000e6200000e0000 */
[----:B------:R-:W-:Y:S01]  /*0750*/  NOP ;  /* 0x0000000000007918 */ /* 0x000fe20000000000 */
[----:B-1----:R-:W-:-:S13]  /*0760*/  ISETP.NE.AND P0, PT, R2, 0x1, PT ;  /* 0x000000010200780c */ /* 0x002fda0003f05270 */
[----:B------:R-:W-:Y:S05]  /*0770*/  @P0 BRA `(.L_x_11) ;  /* 0x0000000000400947 */ /* 0x000fea0003800000 */
        /* <DEDUP_REMOVED lines=9> */
[----:B------:R-:W-:Y:S01]  /*0810*/  USHF.L.U32 UR6, UR6, 0x1, URZ ;  /* 0x0000000106067899 */ /* 0x000fe200080006ff */
[----:B------:R-:W-:Y:S01]  /*0820*/  ELECT P0, URZ, PT ;  /* 0x0000000000ff782f */ /* 0x000fe20003800000 */
[----:B-1----:R-:W-:Y:S01]  /*0830*/  ULEA UR4, UR4, UR5, 0x18 ;  /* 0x0000000504047291 */ /* 0x002fe2000f8ec0ff */
[----:B------:R-:W1:Y:S11]  /*0840*/  FENCE.VIEW.ASYNC.S ;  /* 0x00000000000073c6 */ /* 0x000e760000000000 */
[----:B-1----:R1:W1:Y:S01]  /*0850*/  SYNCS.EXCH.64 URZ, [UR4+0x80], UR8 ;  /* 0x0000800804ff75b2 */ /* 0x0022620008000100 */
[----:B------:R1:W1:Y:S01]  /*0860*/  SYNCS.EXCH.64 URZ, [UR4+0x88], UR6 ;  /* 0x0000880604ff75b2 */ /* 0x0002620008000100 */
[----:B------:R-:W-:Y:S01]  /*0870*/  NOP ;  /* 0x0000000000007918 */ /* 0x000fe20000000000 */
.L_x_11:
[----:B------:R-:W2:Y:S01]  /*0880*/  SHFL.IDX PT, R2, R142, RZ, 0x1f ;  /* 0x00001fff8e027589 */ /* 0x000ea200000e0000 */
[----:B------:R-:W-:Y:S01]  /*0890*/  NOP ;  /* 0x0000000000007918 */ /* 0x000fe20000000000 */
[----:B--2---:R-:W-:-:S13]  /*08a0*/  ISETP.NE.AND P0, PT, R2, 0x3, PT ;  /* 0x000000030200780c */ /* 0x004fda0003f05270 */
[----:B------:R-:W-:Y:S05]  /*08b0*/  @P0 BRA `(.L_x_12) ;  /* 0x0000000000300947 */ /* 0x000fea0003800000 */
[----:B-1----:R-:W1:Y:S01]  /*08c0*/  S2UR UR6, SR_CgaCtaId ;  /* 0x00000000000679c3 */ /* 0x002e620000008800 */
[----:B------:R-:W-:Y:S01]  /*08d0*/  UMOV UR4, 0x400 ;  /* 0x0000040000047882 */ /* 0x000fe20000000000 */
[----:B------:R-:W-:Y:S01]  /*08e0*/  UMOV UR5, 0x20 ;  /* 0x0000002000057882 */ /* 0x000fe20000000000 */
[----:B------:R-:W-:Y:S01]  /*08f0*/  ELECT P0, URZ, PT ;  /* 0x0000000000ff782f */ /* 0x000fe20003800000 */
[----:B-1----:R-:W-:Y:S02]  /*0900*/  ULEA UR6, UR6, UR4, 0x18 ;  /* 0x0000000406067291 */ /* 0x002fe4000f8ec0ff */
[----:B------:R-:W-:-:S04]  /*0910*/  UIADD3 UR4, UPT, UPT, -UR5, 0x100000, URZ ;  /* 0x0010000005047890 */ /* 0x000fc8000fffe1ff */
[----:B------:R-:W-:Y:S02]  /*0920*/  USHF.L.U32 UR5, UR4, 0xb, URZ ;  /* 0x0000000b04057899 */ /* 0x000fe400080006ff */
[----:B------:R-:W-:Y:S01]  /*0930*/  USHF.L.U32 UR4, UR4, 0x1, URZ ;  /* 0x0000000104047899 */ /* 0x000fe200080006ff */
[----:B------:R-:W1:Y:S11]  /*0940*/  FENCE.VIEW.ASYNC.S ;  /* 0x00000000000073c6 */ /* 0x000e760000000000 */
[----:B-1----:R2:W1:Y:S01]  /*0950*/  SYNCS.EXCH.64 URZ, [UR6+0x90], UR4 ;  /* 0x0000900406ff75b2 */ /* 0x0024620008000100 */
[----:B------:R2:W1:Y:S02]  /*0960*/  SYNCS.EXCH.64 URZ, [UR6+0x98], UR4 ;  /* 0x0000980406ff75b2 */ /* 0x0004640008000100 */
[----:B--2---:R-:W-:Y:S01]  /*0970*/  NOP ;  /* 0x0000000000007918 */ /* 0x004fe20000000000 */
.L_x_12:
[----:B------:R-:W2:Y:S01]  /*0980*/  SHFL.IDX PT, R2, R142, RZ, 0x1f ;  /* 0x00001fff8e027589 */ /* 0x000ea200000e0000 */
[----:B------:R-:W-:Y:S01]  /*0990*/  NOP ;  /* 0x0000000000007918 */ /* 0x000fe20000000000 */
[----:B--2---:R-:W-:-:S13]  /*09a0*/  ISETP.NE.AND P0, PT, R2, 0x4, PT ;  /* 0x000000040200780c */ /* 0x004fda0003f05270 */
[----:B------:R-:W-:Y:S05]  /*09b0*/  @P0 BRA `(.L_x_13) ;  /* 0x00000000004c0947 */ /* 0x000fea0003800000 */
[----:B-1----:R-:W1:Y:S01]  /*09c0*/  S2UR UR6, SR_CgaCtaId ;  /* 0x00000000000679c3 */ /* 0x002e620000008800 */
[----:B------:R-:W-:Y:S01]  /*09d0*/  UMOV UR4, 0x1e0 ;  /* 0x000001e000047882 */ /* 0x000fe20000000000 */
[----:B------:R-:W-:Y:S01]  /*09e0*/  UMOV UR5, 0x400 ;  /* 0x0000040000057882 */ /* 0x000fe20000000000 */
[----:B------:R-:W-:Y:S01]  /*09f0*/  USEL UR4, UR4, 0x1a0, UP3 ;  /* 0x000001a004047887 */ /* 0x000fe20009800000 */
[----:B------:R-:W-:Y:S01]  /*0a00*/  UMOV UR8, 0x1 ;  /* 0x0000000100087882 */ /* 0x000fe20000000000 */
[----:B------:R-:W-:Y:S01]  /*0a10*/  ELECT P0, URZ, PT ;  /* 0x0000000000ff782f */ /* 0x000fe20003800000 */
[----:B------:R-:W-:-:S04]  /*0a20*/  UIADD3 UR8, UPT, UPT, -UR8, 0x100000, URZ ;  /* 0x0010000008087890 */ /* 0x000fc8000fffe1ff */
[----:B------:R-:W-:Y:S02]  /*0a30*/  USHF.L.U32 UR9, UR8, 0xb, URZ ;  /* 0x0000000b08097899 */ /* 0x000fe400080006ff */
[----:B------:R-:W-:Y:S02]  /*0a40*/  USHF.L.U32 UR8, UR8, 0x1, URZ ;  /* 0x0000000108087899 */ /* 0x000fe400080006ff */
[----:B-1----:R-:W-:Y:S02]  /*0a50*/  ULEA UR6, UR6, UR5, 0x18 ;  /* 0x0000000506067291 */ /* 0x002fe4000f8ec0ff */
[----:B------:R-:W-:-:S04]  /*0a60*/  UIADD3 UR4, UPT, UPT, -UR4, 0x100000, URZ ;  /* 0x0010000004047890 */ /* 0x000fc8000fffe1ff */
[----:B------:R-:W-:Y:S02]  /*0a70*/  USHF.L.U32 UR5, UR4, 0xb, URZ ;  /* 0x0000000b04057899 */ /* 0x000fe400080006ff */
[----:B------:R-:W-:Y:S01]  /*0a80*/  USHF.L.U32 UR4, UR4, 0x1, URZ ;  /* 0x0000000104047899 */ /* 0x000fe200080006ff */
[----:B------:R-:W1:Y:S03]  /*0a90*/  FENCE.VIEW.ASYNC.S ;  /* 0x00000000000073c6 */ /* 0x000e660000000000 */
[----:B-1----:R2:W1:Y:S08]  /*0aa0*/  SYNCS.EXCH.64 URZ, [UR6+0xa0], UR8 ;  /* 0x0000a00806ff75b2 */ /* 0x0024700008000100 */
[----:B------:R2:W1:Y:S01]  /*0ab0*/  SYNCS.EXCH.64 URZ, [UR6+0xb0], UR4 ;  /* 0x0000b00406ff75b2 */ /* 0x0004620008000100 */
[----:B------:R2:W1:Y:S01]  /*0ac0*/  SYNCS.EXCH.64 URZ, [UR6+0xa8], UR8 ;  /* 0x0000a80806ff75b2 */ /* 0x0004620008000100 */
[----:B------:R2:W1:Y:S02]  /*0ad0*/  SYNCS.EXCH.64 URZ, [UR6+0xb8], UR4 ;  /* 0x0000b80406ff75b2 */ /* 0x0004640008000100 */
[----:B--2---:R-:W-:Y:S01]  /*0ae0*/  NOP ;  /* 0x0000000000007918 */ /* 0x004fe20000000000 */
.L_x_13:
[----:B------:R-:W2:Y:S01]  /*0af0*/  SHFL.IDX PT, R2, R142, RZ, 0x1f ;  /* 0x00001fff8e027589 */ /* 0x000ea200000e0000 */
[----:B------:R-:W-:Y:S01]  /*0b00*/  NOP ;  /* 0x0000000000007918 */ /* 0x000fe20000000000 */
[----:B--2---:R-:W-:-:S13]  /*0b10*/  ISETP.NE.AND P0, PT, R2, 0x5, PT ;  /* 0x000000050200780c */ /* 0x004fda0003f05270 */
[----:B------:R-:W-:Y:S05]  /*0b20*/  @P0 BRA `(.L_x_14) ;  /* 0x0000000000580947 */ /* 0x000fea0003800000 */
[----:B-1----:R-:W1:Y:S01]  /*0b30*/  S2UR UR4, SR_CgaCtaId ;  /* 0x00000000000479c3 */ /* 0x002e620000008800 */
        /* <DEDUP_REMOVED lines=14> */
[----:B------:R2:W1:Y:S01]  /*0c20*/  SYNCS.EXCH.64 URZ, [UR4+0xc8], UR8 ;  /* 0x0000c80804ff75b2 */ /* 0x0004620008000100 */
[----:B------:R2:W1:Y:S01]  /*0c30*/  SYNCS.EXCH.64 URZ, [UR4+0xe8], UR6 ;  /* 0x0000e80604ff75b2 */ /* 0x0004620008000100 */
[----:B------:R2:W1:Y:S01]  /*0c40*/  SYNCS.EXCH.64 URZ, [UR4+0xd0], UR8 ;  /* 0x0000d00804ff75b2 */ /* 0x0004620008000100 */
[----:B------:R2:W1:Y:S01]  /*0c50*/  SYNCS.EXCH.64 URZ, [UR4+0xf0], UR6 ;  /* 0x0000f00604ff75b2 */ /* 0x0004620008000100 */
[----:B------:R2:W1:Y:S01]  /*0c60*/  SYNCS.EXCH.64 URZ, [UR4+0xd8], UR8 ;  /* 0x0000d80804ff75b2 */ /* 0x0004620008000100 */
[----:B------:R2:W1:Y:S02]  /*0c70*/  SYNCS.EXCH.64 URZ, [UR4+0xf8], UR6 ;  /* 0x0000f80604ff75b2 */ /* 0x0004640008000100 */
[----:B--2---:R-:W-:Y:S01]  /*0c80*/  NOP ;  /* 0x0000000000007918 */ /* 0x004fe20000000000 */
.L_x_14:
[----:B------:R-:W2:Y:S01]  /*0c90*/  SHFL.IDX PT, R2, R142, RZ, 0x1f ;  /* 0x00001fff8e027589 */ /* 0x000ea200000e0000 */
[----:B------:R-:W1:Y:S01]  /*0ca0*/  S2UR UR61, SR_CgaCtaId ;  /* 0x00000000003d79c3 */ /* 0x000e620000008800 */
[----:B------:R-:W-:Y:S01]  /*0cb0*/  NOP ;  /* 0x0000000000007918 */ /* 0x000fe20000000000 */
[----:B--2---:R-:W-:-:S13]  /*0cc0*/  ISETP.NE.AND P0, PT, R2, 0x3, PT ;  /* 0x000000030200780c */ /* 0x004fda0003f05270 */
[----:B-1----:R-:W-:Y:S05]  /*0cd0*/  @P0 BRA `(.L_x_15) ;  /* 0x0000000000340947 */ /* 0x002fea0003800000 */
[----:B------:R-:W-:Y:S01]  /*0ce0*/  UMOV UR4, 0x400 ;  /* 0x0000040000047882 */ /* 0x000fe20000000000 */
[----:B------:R-:W-:Y:S01]  /*0cf0*/  UMOV UR6, 0x20 ;  /* 0x0000002000067882 */ /* 0x000fe20000000000 */
[----:B------:R-:W-:Y:S02]  /*0d00*/  ULEA UR4, UR61, UR4, 0x18 ;  /* 0x000000043d047291 */ /* 0x000fe4000f8ec0ff */
[----:B------:R-:W-:-:S04]  /*0d10*/  UIADD3 UR6, UPT, UPT, -UR6, 0x100000, URZ ;  /* 0x0010000006067890 */ /* 0x000fc8000fffe1ff */
[----:B------:R-:W-:Y:S02]  /*0d20*/  USHF.L.U32 UR7, UR6, 0xb, URZ ;  /* 0x0000000b06077899 */ /* 0x000fe400080006ff */
[----:B------:R-:W-:Y:S01]  /*0d30*/  USHF.L.U32 UR6, UR6, 0x1, URZ ;  /* 0x0000000106067899 */ /* 0x000fe200080006ff */
[----:B------:R-:W-:Y:S01]  /*0d40*/  ELECT P0, URZ, PT ;  /* 0x0000000000ff782f */ /* 0x000fe20003800000 */
[----:B------:R-:W1:Y:S10]  /*0d50*/  FENCE.VIEW.ASYNC.S ;  /* 0x00000000000073c6 */ /* 0x000e740000000000 */
[----:B-1----:R1:W2:Y:S01]  /*0d60*/  SYNCS.EXCH.64 URZ, [UR4+0x100], UR6 ;  /* 0x0001000604ff75b2 */ /* 0x0022a20008000100 */
[----:B------:R1:W1:Y:S01]  /*0d70*/  SYNCS.EXCH.64 URZ, [UR4+0x110], UR6 ;  /* 0x0001100604ff75b2 */ /* 0x0002620008000100 */
[----:B------:R1:W1:Y:S01]  /*0d80*/  SYNCS.EXCH.64 URZ, [UR4+0x108], UR6 ;  /* 0x0001080604ff75b2 */ /* 0x0002620008000100 */
[----:B------:R1:W1:Y:S01]  /*0d90*/  SYNCS.EXCH.64 URZ, [UR4+0x118], UR6 ;  /* 0x0001180604ff75b2 */ /* 0x0002620008000100 */
[----:B------:R-:W-:Y:S01]  /*0da0*/  NOP ;  /* 0x0000000000007918 */ /* 0x000fe20000000000 */
.L_x_15:
[----:B-1----:R-:W1:Y:S01]  /*0db0*/  LDCU UR4, c[0x0][0x36c] ;  /* 0x00006d80ff0477ac */ /* 0x002e620008000800 */
[----:B------:R-:W-:Y:S01]  /*0dc0*/  ISETP.NE.OR P3, PT, R0, 0x2, !P3 ;  /* 0x000000020000780c */ /* 0x000fe20005f65670 */
[----:B------:R-:W-:Y:S01]  /*0dd0*/  NOP ;  /* 0x0000000000007918 */ /* 0x000fe20000000000 */
[----:B------:R-:W-:Y:S01]  /*0de0*/  LOP3.LUT R0, R131, 0x1f, RZ, 0xc0, !PT ;  /* 0x0000001f83007812 */ /* 0x000fe200078ec0ff */
[----:B------:R-:W-:Y:S02]  /*0df0*/  UISETP.NE.AND UP4, UPT, UR22, URZ, UPT ;  /* 0x000000ff1600728c */ /* 0x000fe4000bf85270 */
[----:B-1----:R-:W-:-:S09]  /*0e00*/  UISETP.EQ.U32.AND UP5, UPT, UR4, 0x1, UPT ;  /* 0x000000010400788c */ /* 0x002fd2000bfa2070 */
[----:B------:R-:W-:Y:S05]  /*0e10*/  BRA.U !UP5, `(.L_x_16) ;  /* 0x000000010d087547 */ /* 0x000fea000b800000 */
[----:B--234-:R-:W-:Y:S01]  /*0e20*/  UCGABAR_ARV ;  /* 0x00000000000079c7 */ /* 0x01cfe20008000000 */
[----:B------:R-:W-:Y:S05]  /*0e30*/  BRA `(.L_x_17) ;  /* 0x0000000000047947 */ /* 0x000fea0003800000 */
.L_x_16:
[----:B--234-:R-:W-:Y:S01]  /*0e40*/  NOP ;  /* 0x0000000000007918 */ /* 0x01cfe20000000000 */
.L_x_17:
[----:B------:R-:W1:Y:S01]  /*0e50*/  S2UR UR7, SR_CTAID.X ;  /* 0x00000000000779c3 */ /* 0x000e620000002500 */
[----:B------:R-:W-:-:S05]  /*0e60*/  CS2R.32 R3, SR_CgaSize ;  /* 0x0000000000037805 */ /* 0x000fca0000008a00 */
[----:B------:R-:W-:-:S05]  /*0e70*/  IMAD R3, R3, -0xa0, RZ ;  /* 0xffffff6003037824 */ /* 0x000fca00078e02ff */
[----:B------:R-:W-:-:S14]  /*0e80*/  R2UR UR5, R3 ;  /* 0x00000000030572ca */ /* 0x000fdc00000e0000 */
[----:B------:R-:W2:Y:S01]  /*0e90*/  LDCU UR5, c[0x0][UR5+0x2b0] ;  /* 0x00005600050577ac */ /* 0x000ea20008000800 */
[----:B------:R-:W-:-:S05]  /*0ea0*/  CS2R.32 R3, SR_CgaSize ;  /* 0x0000000000037805 */ /* 0x000fca0000008a00 */
[----:B------:R-:W-:-:S05]  /*0eb0*/  IMAD R3, R3, -0xa0, RZ ;  /* 0xffffff6003037824 */ /* 0x000fca00078e02ff */
[----:B------:R-:W-:-:S14]  /*0ec0*/  R2UR UR4, R3 ;  /* 0x00000000030472ca */ /* 0x000fdc00000e0000 */
[----:B------:R-:W3:Y:S01]  /*0ed0*/  LDCU UR4, c[0x0][UR4+0x2b4] ;  /* 0x00005680040477ac */ /* 0x000ee20008000800 */
[----:B------:R-:W4:Y:S01]  /*0ee0*/  S2UR UR8, SR_CTAID.Y ;  /* 0x00000000000879c3 */ /* 0x000f220000002600 */
[----:B------:R-:W3:Y:S01]  /*0ef0*/  LDCU UR23, c[0x0][0xb24] ;  /* 0x00016480ff1777ac */ /* 0x000ee20008000800 */
[----:B------:R-:W-:-:S05]  /*0f00*/  CS2R.32 R3, SR_CgaSize ;  /* 0x0000000000037805 */ /* 0x000fca0000008a00 */
[----:B------:R-:W-:-:S05]  /*0f10*/  IMAD R3, R3, -0xa0, RZ ;  /* 0xffffff6003037824 */ /* 0x000fca00078e02ff */
[----:B------:R-:W-:-:S14]  /*0f20*/  R2UR UR58, R3 ;  /* 0x00000000033a72ca */ /* 0x000fdc00000e0000 */
[----:B------:R-:W3:Y:S01]  /*0f30*/  LDCU UR58, c[0x0][UR58+0x2a0] ;  /* 0x000054003a3a77ac */ /* 0x000ee20008000800 */
[----:B------:R-:W1:Y:S01]  /*0f40*/  S2UR UR36, SR_CTAID.Z ;  /* 0x00000000002479c3 */ /* 0x000e620000002700 */
[----:B------:R-:W-:-:S05]  /*0f50*/  CS2R.32 R3, SR_CgaSize ;  /* 0x0000000000037805 */ /* 0x000fca0000008a00 */
[----:B------:R-:W-:-:S05]  /*0f60*/  IMAD R3, R3, -0xa0, RZ ;  /* 0xffffff6003037824 */ /* 0x000fca00078e02ff */
[----:B------:R-:W-:-:S14]  /*0f70*/  R2UR UR55, R3 ;  /* 0x00000000033772ca */ /* 0x000fdc00000e0000 */
[----:B------:R-:W3:Y:S01]  /*0f80*/  LDCU UR55, c[0x0][UR55+0x2a4] ;  /* 0x00005480373777ac */ /* 0x000ee20008000800 */
[----:B------:R-:W3:Y:S01]  /*0f90*/  LDCU UR40, c[0x0][0xb24] ;  /* 0x00016480ff2877ac */ /* 0x000ee20008000800 */
[----:B-1----:R-:W-:Y:S01]  /*0fa0*/  I2FP.F32.U32 R3, UR7 ;  /* 0x0000000700037c45 */ /* 0x002fe20008201000 */
[----:B------:R-:W1:Y:S04]  /*0fb0*/  LDCU UR25, c[0x0][0xb30] ;  /* 0x00016600ff1977ac */ /* 0x000e680008000800 */
[----:B--2---:R-:W-:Y:S01]  /*0fc0*/  FMUL R3, R3, UR5 ;  /* 0x0000000503037c20 */ /* 0x004fe20008400000 */
[----:B------:R-:W-:Y:S01]  /*0fd0*/  USHF.L.U32 UR28, UR61, 0xd, URZ ;  /* 0x0000000d3d1c7899 */ /* 0x000fe200080006ff */
[----:B----4-:R-:W-:Y:S01]  /*0fe0*/  I2FP.F32.U32 R2, UR8 ;  /* 0x0000000800027c45 */ /* 0x010fe20008201000 */
[----:B---3--:R-:W-:-:S03]  /*0ff0*/  UISETP.GE.AND UP2, UPT, UR23, 0x1, UPT ;  /* 0x000000011700788c */ /* 0x008fc6000bf46270 */
[----:B------:R-:W2:Y:S01]  /*1000*/  F2I.U32.TRUNC.NTZ R3, R3 ;  /* 0x0000000300037305 */ /* 0x000ea2000020f000 */
[----:B------:R-:W-:Y:S01]  /*1010*/  UMOV UR46, UR7 ;  /* 0x00000007002e7c82 */ /* 0x000fe20008000000 */
[----:B------:R-:W-:Y:S01]  /*1020*/  FMUL R2, R2, UR4 ;  /* 0x0000000402027c20 */ /* 0x000fe20008400000 */
[----:B------:R-:W-:-:S05]  /*1030*/  UMOV UR45, UR8 ;  /* 0x00000008002d7c82 */ /* 0x000fca0008000000 */
[----:B------:R-:W3:Y:S01]  /*1040*/  F2I.U32.TRUNC.NTZ R2, R2 ;  /* 0x0000000200027305 */ /* 0x000ee2000020f000 */
[----:B--2---:R-:W-:Y:S02]  /*1050*/  R2UR UR4, R3 ;  /* 0x00000000030472ca */ /* 0x004fe400000e0000 */
[----:B---3--:R-:W-:Y:S02]  /*1060*/  R2UR UR6, R2 ;  /* 0x00000000020672ca */ /* 0x008fe400000e0000 */
[----:B------:R-:W-:-:S09]  /*1070*/  PRMT R2, RZ, 0x7610, R2 ;  /* 0x00007610ff027816 */ /* 0x000fd20000000002 */
[----:B------:R-:W-:-:S04]  /*1080*/  UIADD3 UR5, UPT, UPT, -UR4, URZ, URZ ;  /* 0x000000ff04057290 */ /* 0x000fc8000fffe1ff */
[----:B------:R-:W-:Y:S02]  /*1090*/  UIMAD UR58, UR58, UR5, UR7 ;  /* 0x000000053a3a72a4 */ /* 0x000fe4000f8e0207 */
[----:B------:R-:W-:-:S04]  /*10a0*/  UIADD3 UR4, UPT, UPT, -UR6, URZ, URZ ;  /* 0x000000ff06047290 */ /* 0x000fc8000fffe1ff */
[----:B------:R-:W-:Y:S01]  /*10b0*/  UIMAD UR55, UR55, UR4, UR8 ;  /* 0x00000004373772a4 */ /* 0x000fe2000f8e0208 */
[----:B-1----:R-:W-:Y:S11]  /*10c0*/  BRA.U UP4, `(.L_x_18) ;  /* 0x0000000104247547 */ /* 0x002ff6000b800000 */
[----:B------:R-:W-:Y:S02]  /*10d0*/  UISETP.NE.AND UP0, UPT, UR55, URZ, UPT ;  /* 0x000000ff3700728c */ /* 0x000fe4000bf05270 */
[----:B------:R-:W-:Y:S02]  /*10e0*/  UISETP.NE.AND UP1, UPT, UR55, 0x1, UPT ;  /* 0x000000013700788c */ /* 0x000fe4000bf25270 */
[----:B------:R-:W-:Y:S02]  /*10f0*/  UISETP.EQ.OR UP0, UPT, UR58, URZ, !UP0 ;  /* 0x000000ff3a00728c */ /* 0x000fe4000c702670 */
[----:B------:R-:W-:Y:S02]  /*1100*/  USEL UR4, URZ, 0x2, UP1 ;  /* 0x00000002ff047887 */ /* 0x000fe40008800000 */
[----:B------:R-:W-:Y:S02]  /*1110*/  USEL UR5, URZ, 0x1, !UP0 ;  /* 0x00000001ff057887 */ /* 0x000fe4000c000000 */
[----:B------:R-:W-:-:S04]  /*1120*/  UISETP.NE.AND UP0, UPT, UR58, URZ, UPT ;  /* 0x000000ff3a00728c */ /* 0x000fc8000bf05270 */
[----:B------:R-:W-:-:S04]  /*1130*/  USEL UR4, UR4, 0x2, UP0 ;  /* 0x0000000204047887 */ /* 0x000fc80008000000 */
[----:B------:R-:W-:-:S06]  /*1140*/  UIADD3 UR4, UPT, UPT, UR5, UR4, URZ ;  /* 0x0000000405047290 */ /* 0x000fcc000fffe0ff */
[----:B------:R-:W-:Y:S02]  /*1150*/  MOV R2, UR4 ;  /* 0x0000000400027c02 */ /* 0x000fe40008000f00 */
.L_x_18:
[----:B------:R-:W-:Y:S05]  /*1160*/  BRA.U !UP2, `(.L_x_19) ;  /* 0x000000010ad47547 */ /* 0x000fea000b800000 */
[----:B------:R-:W1:Y:S01]  /*1170*/  LDCU.128 UR12, c[0x0][0xb10] ;  /* 0x00016200ff0c77ac */ /* 0x000e620008000c00 */
[----:B------:R-:W2:Y:S01]  /*1180*/  LDCU UR6, c[0x0][0x370] ;  /* 0x00006e00ff0677ac */ /* 0x000ea20008000800 */
[----:B------:R-:W3:Y:S01]  /*1190*/  LDCU UR5, c[0x0][0x374] ;  /* 0x00006e80ff0577ac */ /* 0x000ee20008000800 */
[----:B------:R-:W4:Y:S01]  /*11a0*/  LDCU UR24, c[0x0][0xb0c] ;  /* 0x00016180ff1877ac */ /* 0x000f220008000800 */
[----:B------:R-:W4:Y:S01]  /*11b0*/  LDCU UR4, c[0x0][0xb20] ;  /* 0x00016400ff0477ac */ /* 0x000f220008000800 */
[----:B------:R-:W4:Y:S01]  /*11c0*/  LDCU.64 UR8, c[0x0][0xb28] ;  /* 0x00016500ff0877ac */ /* 0x000f220008000a00 */
[----:B-1----:R-:W-:Y:S02]  /*11d0*/  UISETP.NE.AND UP0, UPT, UR14, 0x1, UPT ;  /* 0x000000010e00788c */ /* 0x002fe4000bf05270 */
[----:B---3--:R-:W-:Y:S02]  /*11e0*/  UIMAD.WIDE.U32 UR10, UR5, UR15, URZ ;  /* 0x0000000f050a72a5 */ /* 0x008fe4000f8e00ff */
[----:B--2---:R-:W-:-:S02]  /*11f0*/  UIMAD.WIDE.U32 UR18, UR6, UR12, URZ ;  /* 0x0000000c061272a5 */ /* 0x004fc4000f8e00ff */
[----:B----4-:R-:W-:Y:S02]  /*1200*/  UISETP.NE.AND UP1, UPT, UR24, 0x1, UPT ;  /* 0x000000011800788c */ /* 0x010fe4000bf25270 */
[----:B------:R-:W-:Y:S01]  /*1210*/  UISETP.NE.AND UP2, UPT, UR23, 0x1, UPT ;  /* 0x000000011700788c */ /* 0x000fe2000bf45270 */
[----:B------:R-:W-:Y:S02]  /*1220*/  UMOV UR10, UR11 ;  /* 0x0000000b000a7c82 */ /* 0x000fe40008000000 */
[----:B------:R-:W-:Y:S01]  /*1230*/  UMOV UR18, UR19 ;  /* 0x0000001300127c82 */ /* 0x000fe20008000000 */
[----:B------:R-:W-:Y:S02]  /*1240*/  @UP0 USHF.R.U32.HI UR5, URZ, UR4, UR10 ;  /* 0x00000004ff050299 */ /* 0x000fe4000801160a */
[----:B------:R-:W-:Y:S02]  /*1250*/  UIMAD.WIDE.U32 UR20, UR45, UR15, URZ ;  /* 0x0000000f2d1472a5 */ /* 0x000fe4000f8e00ff */
[----:B------:R-:W-:-:S02]  /*1260*/  UIMAD.WIDE.U32 UR10, UR5, UR8, URZ ;  /* 0x00000008050a72a5 */ /* 0x000fc4000f8e00ff */
[----:B------:R-:W-:Y:S02]  /*1270*/  @UP1 USHF.R.U32.HI UR6, URZ, UR13, UR18 ;  /* 0x0000000dff061299 */ /* 0x000fe40008011612 */
[----:B------:R-:W-:Y:S02]  /*1280*/  UIMAD.WIDE.U32 UR16, UR46, UR12, URZ ;  /* 0x0000000c2e1072a5 */ /* 0x000fe4000f8e00ff */
[----:B------:R-:W-:Y:S01]  /*1290*/  UIMAD.WIDE.U32 UR18, UR6, UR8, URZ ;  /* 0x00000008061272a5 */ /* 0x000fe2000f8e00ff */
[----:B------:R-:W-:Y:S01]  /*12a0*/  UMOV UR20, UR21 ;  /* 0x0000001500147c82 */ /* 0x000fe20008000000 */
[----:B------:R-:W-:Y:S01]  /*12b0*/  UMOV UR10, UR11 ;  /* 0x0000000b000a7c82 */ /* 0x000fe20008000000 */
[----:B------:R-:W-:Y:S02]  /*12c0*/  USHF.R.U32.HI UR20, URZ, UR4, UR20 ;  /* 0x00000004ff147299 */ /* 0x000fe40008011614 */
[----:B------:R-:W-:Y:S02]  /*12d0*/  @UP2 USHF.R.U32.HI UR5, URZ, UR9, UR10 ;  /* 0x00000009ff052299 */ /* 0x000fe4000801160a */
[----:B------:R-:W-:Y:S01]  /*12e0*/  UMOV UR7, UR19 ;  /* 0x0000001300077c82 */ /* 0x000fe20008000000 */
[----:B------:R-:W-:Y:S01]  /*12f0*/  UMOV UR16, UR17 ;  /* 0x0000001100107c82 */ /* 0x000fe20008000000 */
[----:B------:R-:W-:-:S02]  /*1300*/  @UP2 USHF.R.U32.HI UR6, URZ, UR9, UR7 ;  /* 0x00000009ff062299 */ /* 0x000fc40008011607 */
[----:B------:R-:W-:Y:S02]  /*1310*/  USHF.R.U32.HI UR13, URZ, UR13, UR16 ;  /* 0x0000000dff0d7299 */ /* 0x000fe40008011610 */
[----:B------:R-:W-:Y:S02]  /*1320*/  USEL UR4, UR45, UR20, !UP0 ;  /* 0x000000142d047287 */ /* 0x000fe4000c000000 */
[----:B------:R-:W-:Y:S02]  /*1330*/  UIMAD UR7, UR5, UR23, URZ ;  /* 0x00000017050772a4 */ /* 0x000fe4000f8e02ff */
[----:B------:R-:W-:Y:S02]  /*1340*/  USEL UR5, UR46, UR13, !UP1 ;  /* 0x0000000d2e057287 */ /* 0x000fe4000c800000 */
[----:B------:R-:W-:Y:S02]  /*1350*/  UIMAD UR12, UR6, UR23, URZ ;  /* 0x00000017060c72a4 */ /* 0x000fe4000f8e02ff */
[----:B------:R-:W-:-:S02]  /*1360*/  UISETP.GE.AND UP0, UPT, UR4, UR7, UPT ;  /* 0x000000070400728c */ /* 0x000fc4000bf06270 */
[----:B------:R-:W-:Y:S02]  /*1370*/  UIMAD.WIDE.U32 UR10, UR4, UR8, URZ ;  /* 0x00000008040a72a5 */ /* 0x000fe4000f8e00ff */
[----:B------:R-:W-:Y:S02]  /*1380*/  UISETP.GE.OR UP0, UPT, UR5, UR12, UP0 ;  /* 0x0000000c0500728c */ /* 0x000fe40008706670 */
[----:B------:R-:W-:Y:S02]  /*1390*/  UIMAD.WIDE.U32 UR12, UR5, UR8, URZ ;  /* 0x00000008050c72a5 */ /* 0x000fe4000f8e00ff */
[----:B------:R-:W-:Y:S01]  /*13a0*/  UIADD3 UR10, UPT, UPT, -UR4, URZ, URZ ;  /* 0x000000ff040a7290 */ /* 0x000fe2000fffe1ff */
[----:B------:R-:W-:Y:S01]  /*13b0*/  UMOV UR8, UR11 ;  /* 0x0000000b00087c82 */ /* 0x000fe20008000000 */
[----:B------:R-:W-:Y:S02]  /*13c0*/  UIADD3 UR11, UPT, UPT, -UR5, URZ, URZ ;  /* 0x000000ff050b7290 */ /* 0x000fe4000fffe1ff */
[----:B------:R-:W-:-:S03]  /*13d0*/  USHF.R.U32.HI UR8, URZ, UR9, UR8 ;  /* 0x00000009ff087299 */ /* 0x000fc60008011608 */
[----:B------:R-:W-:Y:S01]  /*13e0*/  @!UP0 UMOV UR7, UR13 ;  /* 0x0000000d00078c82 */ /* 0x000fe20008000000 */
[----:B------:R-:W-:Y:S02]  /*13f0*/  UIMAD UR45, UR14, UR10, UR45 ;  /* 0x0000000a0e2d72a4 */ /* 0x000fe4000f8e022d */
[----:B------:R-:W-:Y:S02]  /*1400*/  USEL UR8, UR4, UR8, !UP2 ;  /* 0x0000000804087287 */ /* 0x000fe4000d000000 */
[----:B------:R-:W-:Y:S02]  /*1410*/  @!UP0 USHF.R.U32.HI UR7, URZ, UR9, UR7 ;  /* 0x00000009ff078299 */ /* 0x000fe40008011607 */
[----:B------:R-:W-:Y:S02]  /*1420*/  UIADD3 UR9, UPT, UPT, -UR8, URZ, URZ ;  /* 0x000000ff08097290 */ /* 0x000fe4000fffe1ff */
[----:B------:R-:W-:Y:S02]  /*1430*/  @!UP0 USEL UR7, UR5, UR7, !UP2 ;  /* 0x0000000705078287 */ /* 0x000fe4000d000000 */
[----:B------:R-:W-:-:S02]  /*1440*/  UIMAD UR9, UR23, UR9, UR4 ;  /* 0x00000009170972a4 */ /* 0x000fc4000f8e0204 */
[----:B------:R-:W-:Y:S02]  /*1450*/  @!UP0 UIADD3 UR8, UPT, UPT, UR8, -UR7, URZ ;  /* 0x8000000708088290 */ /* 0x000fe4000fffe0ff */
[----:B------:R-:W-:Y:S02]  /*1460*/  @!UP0 UIMAD UR6, UR9, UR6, UR7 ;  /* 0x00000006090682a4 */ /* 0x000fe4000f8e0207 */
[----:B------:R-:W-:Y:S02]  /*1470*/  @!UP0 UIMAD UR4, UR8, UR23, UR5 ;  /* 0x00000017080482a4 */ /* 0x000fe4000f8e0205 */
[----:B------:R-:W-:Y:S02]  /*1480*/  UIMAD UR46, UR24, UR11, UR46 ;  /* 0x0000000b182e72a4 */ /* 0x000fe4000f8e022e */
[----:B------:R-:W-:Y:S01]  /*1490*/  UIMAD UR45, UR4, UR14, UR45 ;  /* 0x0000000e042d72a4 */ /* 0x000fe2000f8e022d */
[----:B------:R-:W-:Y:S02]  /*14a0*/  @!UP0 UMOV UR5, UR6 ;  /* 0x0000000600058c82 */ /* 0x000fe40008000000 */
[----:B------:R-:W-:-:S12]  /*14b0*/  UIMAD UR46, UR5, UR24, UR46 ;  /* 0x00000018052e72a4 */ /* 0x000fd8000f8e022e */
.L_x_19:
[----:B------:R-:W-:Y:S02]  /*14c0*/  UISETP.NE.AND UP1, UPT, UR25, 0x1, UPT ;  /* 0x000000011900788c */ /* 0x000fe4000bf25270 */
[----:B------:R-:W-:Y:S02]  /*14d0*/  UISETP.NE.AND UP0, UPT, UR22, 0x2, UPT ;  /* 0x000000021600788c */ /* 0x000fe4000bf05270 */
[----:B------:R-:W-:-:S05]  /*14e0*/  ULOP3.LUT UR28, UR28, 0x2000, URZ, 0xc0, !UPT ;  /* 0x000020001c1c7892 */ /* 0x000fca000f8ec0ff */
[----:B------:R-:W-:Y:S07]  /*14f0*/  BRA.U UP1, `(.L_x_20) ;  /* 0x0000000101447547 */ /* 0x000fee000b800000 */
[----:B------:R-:W1:Y:S01]  /*1500*/  LDCU.128 UR8, c[0x0][0xb10] ;  /* 0x00016200ff0877ac */ /* 0x000e620008000c00 */
[----:B------:R-:W2:Y:S01]  /*1510*/  LDCU UR12, c[0x0][0xb0c] ;  /* 0x00016180ff0c77ac */ /* 0x000ea20008000800 */
[----:B------:R-:W3:Y:S01]  /*1520*/  LDCU UR13, c[0x0][0xb20] ;  /* 0x00016400ff0d77ac */ /* 0x000ee20008000800 */
[----:B-1----:R-:W-:Y:S02]  /*1530*/  UIMAD.WIDE.U32 UR6, UR46, UR8, URZ ;  /* 0x000000082e0672a5 */ /* 0x002fe4000f8e00ff */
[----:B------:R-:W-:Y:S02]  /*1540*/  UIMAD.WIDE.U32 UR4, UR45, UR11, URZ ;  /* 0x0000000b2d0472a5 */ /* 0x000fe4000f8e00ff */
[----:B--2---:R-:W-:Y:S02]  /*1550*/  UISETP.NE.AND UP2, UPT, UR12, 0x1, UPT ;  /* 0x000000010c00788c */ /* 0x004fe4000bf45270 */
[----:B------:R-:W-:Y:S01]  /*1560*/  UISETP.NE.AND UP1, UPT, UR10, 0x1, UPT ;  /* 0x000000010a00788c */ /* 0x000fe2000bf25270 */
[----:B------:R-:W-:-:S02]  /*1570*/  UMOV UR6, UR7 ;  /* 0x0000000700067c82 */ /* 0x000fc40008000000 */
[----:B------:R-:W-:Y:S01]  /*1580*/  UMOV UR4, UR5 ;  /* 0x0000000500047c82 */ /* 0x000fe20008000000 */
[----:B------:R-:W-:Y:S02]  /*1590*/  USHF.R.U32.HI UR6, URZ, UR9, UR6 ;  /* 0x00000009ff067299 */ /* 0x000fe40008011606 */
[----:B---3--:R-:W-:Y:S02]  /*15a0*/  USHF.R.U32.HI UR4, URZ, UR13, UR4 ;  /* 0x0000000dff047299 */ /* 0x008fe40008011604 */
[----:B------:R-:W-:Y:S02]  /*15b0*/  USEL UR5, UR46, UR6, !UP2 ;  /* 0x000000062e057287 */ /* 0x000fe4000d000000 */
[----:B------:R-:W-:-:S04]  /*15c0*/  USEL UR4, UR45, UR4, !UP1 ;  /* 0x000000042d047287 */ /* 0x000fc8000c800000 */
[----:B------:R-:W-:Y:S02]  /*15d0*/  UIADD3 UR6, UPT, UPT, UR5, -UR4, URZ ;  /* 0x8000000405067290 */ /* 0x000fe4000fffe0ff */
[----:B------:R-:W-:Y:S02]  /*15e0*/  UIADD3 UR4, UPT, UPT, -UR5, UR4, URZ ;  /* 0x0000000405047290 */ /* 0x000fe4000fffe1ff */
[----:B------:R-:W-:Y:S02]  /*15f0*/  UIMAD UR45, UR6, UR10, UR45 ;  /* 0x0000000a062d72a4 */ /* 0x000fe4000f8e022d */
[----:B------:R-:W-:-:S12]  /*1600*/  UIMAD UR46, UR4, UR12, UR46 ;  /* 0x0000000c042e72a4 */ /* 0x000fd8000f8e022e */
.L_x_20:
[----:B------:R-:W-:Y:S05]  /*1610*/  BRA.U !UP5, `(.L_x_21) ;  /* 0x000000010d0c7547 */ /* 0x000fea000b800000 */
[----:B------:R-:W-:Y:S01]  /*1620*/  UCGABAR_WAIT ;  /* 0x0000000000007dc7 */ /* 0x000fe20008000000 */
[----:B------:R-:W-:Y:S01]  /*1630*/  CCTL.IVALL ;  /* 0x00000000ff00798f */ /* 0x000fe20002000000 */
[----:B------:R-:W-:Y:S05]  /*1640*/  BRA `(.L_x_22) ;  /* 0x0000000000047947 */ /* 0x000fea0003800000 */
.L_x_21:
[----:B------:R-:W-:Y:S06]  /*1650*/  BAR.SYNC.DEFER_BLOCKING 0x0 ;  /* 0x0000000000007b1d */ /* 0x000fec0000010000 */
.L_x_22:
[----:B------:R-:W-:Y:S05]  /*1660*/  BRA.U UP0, `(.L_x_23) ;  /* 0x00000015003c7547 */ /* 0x000fea000b800000 */
[----:B------:R-:W1:Y:S01]  /*1670*/  LDCU UR6, c[0x0][0x38c] ;  /* 0x00007180ff0677ac */ /* 0x000e620008000800 */
[----:B------:R-:W-:Y:S01]  /*1680*/  PLOP3.LUT P1, PT, PT, PT, UP3, 0x80, 0x8 ;  /* 0x000000000008781c */ /* 0x000fe20003f2f038 */
[----:B------:R-:W-:Y:S01]  /*1690*/  IMAD.MOV.U32 R12, RZ, RZ, 0x1 ;  /* 0x00000001ff0c7424 */ /* 0x000fe200078e00ff */
[----:B------:R-:W-:Y:S01]  /*16a0*/  ISETP.EQ.OR P2, PT, R0, RZ, P3 ;  /* 0x000000ff0000720c */ /* 0x000fe20001f42670 */
[----:B------:R-:W-:Y:S01]  /*16b0*/  UMOV UR7, 0x400 ;  /* 0x0000040000077882 */ /* 0x000fe20000000000 */
[----:B------:R-:W-:Y:S01]  /*16c0*/  UISETP.NE.AND UP1, UPT, UR22, URZ, UPT ;  /* 0x000000ff1600728c */ /* 0x000fe2000bf25270 */
[----:B------:R-:W-:Y:S01]  /*16d0*/  PLOP3.LUT P1, PT, P1, PT, PT, 0x8, 0x80 ;  /* 0x000000000080781c */ /* 0x000fe20000f2e170 */
[----:B------:R-:W-:Y:S01]  /*16e0*/  ULEA UR7, UR61, UR7, 0x18 ;  /* 0x000000073d077291 */ /* 0x000fe2000f8ec0ff */
[----:B------:R-:W-:Y:S01]  /*16f0*/  CS2R R10, SRZ ;  /* 0x00000000000a7805 */ /* 0x000fe2000001ff00 */
[----:B------:R-:W-:Y:S01]  /*1700*/  IMAD.MOV.U32 R9, RZ, RZ, RZ ;  /* 0x000000ffff097224 */ /* 0x000fe200078e00ff */
[----:B------:R-:W2:Y:S01]  /*1710*/  LDCU UR41, c[0x0][0x370] ;  /* 0x00006e00ff2977ac */ /* 0x000ea20008000800 */
[----:B------:R-:W-:Y:S01]  /*1720*/  IMAD.MOV.U32 R8, RZ, RZ, 0x1 ;  /* 0x00000001ff087424 */ /* 0x000fe200078e00ff */
[----:B------:R-:W3:Y:S01]  /*1730*/  LDCU.64 UR26, c[0x0][0x348] ;  /* 0x00006900ff1a77ac */ /* 0x000ee20008000a00 */
[----:B-1----:R-:W-:-:S02]  /*1740*/  UIADD3 UR5, UPT, UPT, UR6, 0x7f, URZ ;  /* 0x0000007f06057890 */ /* 0x002fc4000fffe0ff */
[----:B------:R-:W-:Y:S02]  /*1750*/  USHF.R.U32.HI UR47, URZ, 0x7, UR28 ;  /* 0x00000007ff2f7899 */ /* 0x000fe4000801161c */
[----:B------:R-:W-:Y:S02]  /*1760*/  USHF.R.S32.HI UR4, URZ, 0x1f, UR5 ;  /* 0x0000001fff047899 */ /* 0x000fe40008011405 */
[----:B------:R-:W-:Y:S02]  /*1770*/  UIADD3 UR48, UPT, UPT, UR6, 0xfe, URZ ;  /* 0x000000fe06307890 */ /* 0x000fe4000fffe0ff */
[----:B------:R-:W-:Y:S01]  /*1780*/  ULEA.HI UR4, UR4, UR5, URZ, 0x7 ;  /* 0x0000000504047291 */ /* 0x000fe2000f8f38ff */
[----:B------:R-:W1:Y:S03]  /*1790*/  LDCU UR39, c[0x0][0x374] ;  /* 0x00006e80ff2777ac */ /* 0x000e660008000800 */
[----:B------:R-:W-:-:S02]  /*17a0*/  USHF.R.S32.HI UR43, URZ, 0x7, UR4 ;  /* 0x00000007ff2b7899 */ /* 0x000fc40008011404 */
[----:B------:R-:W-:Y:S02]  /*17b0*/  UIADD3 UR4, UPT, UPT, UR6, -0x1, URZ ;  /* 0xffffffff06047890 */ /* 0x000fe4000fffe0ff */
[----:B------:R-:W-:Y:S02]  /*17c0*/  UISETP.LT.U32.AND UP0, UPT, UR43, 0x8, UPT ;  /* 0x000000082b00788c */ /* 0x000fe4000bf01070 */
[----:B------:R-:W-:Y:S02]  /*17d0*/  UISETP.GE.U32.AND UP2, UPT, UR4, -0xff, UPT ;  /* 0xffffff010400788c */ /* 0x000fe4000bf46070 */
[----:B------:R-:W-:Y:S02]  /*17e0*/  USEL UR42, UR43, 0x8, UP0 ;  /* 0x000000082b2a7887 */ /* 0x000fe40008000000 */
[----:B------:R-:W-:Y:S02]  /*17f0*/  USEL UR24, UR34, 0x2, UP1 ;  /* 0x0000000222187887 */ /* 0x000fe40008800000 */
[----:B------:R-:W-:-:S02]  /*1800*/  UIADD3 UR21, UPT, UPT, UR42, -0x1, URZ ;  /* 0xffffffff2a157890 */ /* 0x000fc4000fffe0ff */
[----:B------:R-:W-:Y:S02]  /*1810*/  UIADD3 UR29, UPT, UPT, UR7, 0x4400, UR28 ;  /* 0x00004400071d7890 */ /* 0x000fe4000fffe01c */
[----:B------:R-:W-:Y:S02]  /*1820*/  UIADD3 UR44, UPT, UPT, UR43, -UR42, URZ ;  /* 0x8000002a2b2c7290 */ /* 0x000fe4000fffe0ff */
[----:B------:R-:W-:Y:S01]  /*1830*/  @UP2 UIADD3 UR21, UPT, UPT, UR42, URZ, URZ ;  /* 0x000000ff2a152290 */ /* 0x000fe2000fffe0ff */
[----:B------:R-:W-:-:S03]  /*1840*/  UMOV UR5, URZ ;  /* 0x000000ff00057c82 */ /* 0x000fc60008000000 */
[----:B-123--:R-:W-:-:S12]  /*1850*/  UIADD3 UR21, UPT, UPT, UR21, 0x1, URZ ;  /* 0x0000000115157890 */ /* 0x00efd8000fffe0ff */
.L_x_43:
[----:B------:R-:W-:-:S09]  /*1860*/  UISETP.NE.AND UP0, UPT, UR61, URZ, UPT ;  /* 0x000000ff3d00728c */ /* 0x000fd2000bf05270 */
[----:B------:R-:W-:Y:S05]  /*1870*/  BRA.U UP0, `(.L_x_24) ;  /* 0x0000000100287547 */ /* 0x000fea000b800000 */
[----:B------:R-:W-:Y:S02]  /*1880*/  LEA R0, R9, UR7, 0x3 ;  /* 0x0000000709007c11 */ /* 0x000fe4000f8e18ff */
[----:B------:R-:W-:-:S04]  /*1890*/  SHF.L.U32 R2, R8, 0x1f, RZ ;  /* 0x0000001f08027819 */ /* 0x000fc800000006ff */
[----:B------:R-:W1:Y:S02]  /*18a0*/  SYNCS.PHASECHK.TRANS64.TRYWAIT P0, [R0+URZ+0x110], R2 ;  /* 0x00011002000075a7 */ /* 0x000e6400080011ff */
[----:B-1----:R-:W-:Y:S05]  /*18b0*/  @!P0 BRA `(.L_x_25) ;  /* 0x00000058005c8947 */ /* 0x002fea0003800000 */
.L_x_107:
[----:B------:R-:W-:Y:S01]  /*18c0*/  VIADD R9, R9, 0x1 ;  /* 0x0000000109097836 */ /* 0x000fe20000000000 */
[----:B------:R1:W-:Y:S04]  /*18d0*/  SYNCS.ARRIVE.TRANS64.A1T0 RZ, [R0+URZ+0x100], RZ ;  /* 0x000100ff00ff79a7 */ /* 0x0003e800081000ff */
[----:B------:R-:W-:-:S04]  /*18e0*/  ISETP.NE.AND P0, PT, R9, 0x2, PT ;  /* 0x000000020900780c */ /* 0x000fc80003f05270 */
[----:B------:R-:W-:Y:S02]  /*18f0*/  SEL R9, R9, RZ, P0 ;  /* 0x000000ff09097207 */ /* 0x000fe40000000000 */
[----:B-1----:R-:W-:-:S04]  /*1900*/  SEL R0, RZ, 0x1, P0 ;  /* 0x00000001ff007807 */ /* 0x002fc80000000000 */
[----:B------:R-:W-:-:S07]  /*1910*/  LOP3.LUT R8, R8, R0, RZ, 0x3c, !PT ;  /* 0x0000000008087212 */ /* 0x000fce00078e3cff */
.L_x_24:
[----:B------:R-:W-:Y:S01]  /*1920*/  ULEA UR4, UR5, UR7, 0x3 ;  /* 0x0000000705047291 */ /* 0x000fe2000f8e18ff */
[----:B------:R-:W-:Y:S01]  /*1930*/  SHF.L.U32 R0, R12, 0x1f, RZ ;  /* 0x0000001f0c007819 */ /* 0x000fe200000006ff */
[----:B------:R-:W-:Y:S02]  /*1940*/  UISETP.GE.U32.AND UP0, UPT, UR48, 0xff, UPT ;  /* 0x000000ff3000788c */ /* 0x000fe4000bf06070 */
[----:B------:R-:W-:Y:S02]  /*1950*/  USHF.L.U32 UR11, UR45, 0x6, URZ ;  /* 0x000000062d0b7899 */ /* 0x000fe400080006ff */
[----:B------:R-:W-:Y:S01]  /*1960*/  ULEA UR35, UR46, UR47, 0x7 ;  /* 0x0000002f2e237291 */ /* 0x000fe2000f8e38ff */
[----:B------:R-:W-:Y:S02]  /*1970*/  UMOV UR13, URZ ;  /* 0x000000ff000d7c82 */ /* 0x000fe40008000000 */
[----:B------:R1:W2:Y:S02]  /*1980*/  SYNCS.PHASECHK.TRANS64.TRYWAIT P0, [UR4+0x40], R0 ;  /* 0x00004000ff0075a7 */ /* 0x0002a40008001104 */
[----:B------:R-:W-:Y:S07]  /*1990*/  BRA.U !UP0, `(.L_x_26) ;  /* 0x0000000108bc7547 */ /* 0x000fee000b800000 */
[----:B------:R-:W-:Y:S01]  /*19a0*/  UMOV UR6, URZ ;  /* 0x000000ff00067c82 */ /* 0x000fe20008000000 */
[----:B------:R-:W-:-:S05]  /*19b0*/  UMOV UR4, UR5 ;  /* 0x0000000500047c82 */ /* 0x000fca0008000000 */
.L_x_32:
[----:B------:R-:W-:Y:S01]  /*19c0*/  ULEA UR33, UR4, UR7, 0x3 ;  /* 0x0000000704217291 */ /* 0x000fe2000f8e18ff */
[----:B--2---:R-:W-:Y:S01]  /*19d0*/  @!P3 MOV R2, 0x6000 ;  /* 0x000060000002b802 */ /* 0x004fe20000000f00 */
[----:B--2-4-:R-:W-:Y:S10]  /*19e0*/  @P0 BRA `(.L_x_27) ;  /* 0x00000000000c0947 */ /* 0x014ff40003800000 */
[----:B------:R-:W-:-:S04]  /*19f0*/  SHF.L.U32 R3, R12, 0x1f, RZ ;  /* 0x0000001f0c037819 */ /* 0x000fc800000006ff */
[----:B------:R-:W2:Y:S02]  /*1a00*/  SYNCS.PHASECHK.TRANS64.TRYWAIT P0, [UR33+0x40], R3 ;  /* 0x00004003ff0075a7 */ /* 0x000ea40008001121 */
[----:B--2---:R-:W-:Y:S05]  /*1a10*/  @!P0 BRA `(.L_x_28) ;  /* 0x0000005800188947 */ /* 0x004fea0003800000 */
.L_x_27:
[----:B------:R2:W-:Y:S01]  /*1a20*/  @!P3 SYNCS.ARRIVE.TRANS64 RZ, [UR33], R2 ;  /* 0x00000002ffffb9a7 */ /* 0x0005e20008000021 */
[----:B------:R-:W-:-:S04]  /*1a30*/  ULOP3.LUT UR5, UR24, 0x2, URZ, 0xfc, !UPT ;  /* 0x0000000218057892 */ /* 0x000fc8000f8efcff */
[----:B------:R-:W-:-:S09]  /*1a40*/  UISETP.NE.AND UP0, UPT, UR5, 0x2, UPT ;  /* 0x000000020500788c */ /* 0x000fd2000bf05270 */
[----:B------:R-:W-:Y:S05]  /*1a50*/  BRA.U UP0, `(.L_x_29) ;  /* 0x0000000100047547 */ /* 0x000fea000b800000 */
[----:B------:R-:W-:Y:S05]  /*1a60*/  BPT.TRAP 0x1 ;  /* 0x000000040000795c */ /* 0x000fea0000300000 */
.L_x_29:
[----:B------:R-:W-:Y:S04]  /*1a70*/  BSSY.RECONVERGENT B0, `(.L_x_30) ;  /* 0x0000003000007945 */ /* 0x000fe80003800200 */
[----:B------:R-:W-:Y:S05]  /*1a80*/  @P2 BRA `(.L_x_31) ;  /* 0x0000000000042947 */ /* 0x000fea0003800000 */
[----:B------:R-:W-:Y:S05]  /*1a90*/  BPT.TRAP 0x1 ;  /* 0x000000040000795c */ /* 0x000fea0000300000 */
.L_x_31:
[----:B------:R-:W-:Y:S05]  /*1aa0*/  BSYNC.RECONVERGENT B0 ;  /* 0x0000000000007941 */ /* 0x000fea0003800200 */
.L_x_30:
[----:B------:R-:W-:Y:S02]  /*1ab0*/  UIADD3 UR5, UPT, UPT, UR4, 0x1, URZ ;  /* 0x0000000104057890 */ /* 0x000fe4000fffe0ff */
[----:B------:R-:W-:Y:S02]  /*1ac0*/  ULEA UR32, UR4, UR28, 0xe ;  /* 0x0000001c04207291 */ /* 0x000fe4000f8e70ff */
[----:B------:R-:W-:Y:S02]  /*1ad0*/  UISETP.NE.AND UP0, UPT, UR5, 0x8, UPT ;  /* 0x000000080500788c */ /* 0x000fe4000bf05270 */
[----:B------:R-:W-:Y:S02]  /*1ae0*/  UIADD3 UR16, UP1, UPT, UR26, 0x80, URZ ;  /* 0x000000801a107890 */ /* 0x000fe4000ff3e0ff */
[----:B------:R-:W-:Y:S02]  /*1af0*/  USEL UR9, URZ, 0x1, UP0 ;  /* 0x00000001ff097887 */ /* 0x000fe40008000000 */
[----:B------:R-:W-:-:S02]  /*1b00*/  USEL UR5, UR5, URZ, UP0 ;  /* 0x000000ff05057287 */ /* 0x000fc40008000000 */
[----:B------:R-:W-:Y:S02]  /*1b10*/  UIADD3 UR14, UP0, UPT, UR26, 0x180, URZ ;  /* 0x000001801a0e7890 */ /* 0x000fe4000ff1e0ff */
[----:B------:R-:W-:Y:S01]  /*1b20*/  ULEA UR8, UR5, UR7, 0x3 ;  /* 0x0000000705087291 */ /* 0x000fe2000f8e18ff */
[----:B------:R-:W-:Y:S01]  /*1b30*/  LOP3.LUT R12, R12, UR9, RZ, 0x3c, !PT ;  /* 0x000000090c0c7c12 */ /* 0x000fe2000f8e3cff */
[----:B------:R-:W-:Y:S02]  /*1b40*/  USHF.L.U32 UR34, UR6, 0x7, URZ ;  /* 0x0000000706227899 */ /* 0x000fe400080006ff */
[----:B------:R-:W-:Y:S01]  /*1b50*/  UIADD3.X UR17, UPT, UPT, URZ, UR27, URZ, UP1, !UPT ;  /* 0x0000001bff117290 */ /* 0x000fe20008ffe4ff */
[----:B-1----:R-:W-:Y:S01]  /*1b60*/  SHF.L.U32 R0, R12, 0x1f, RZ ;  /* 0x0000001f0c007819 */ /* 0x002fe200000006ff */
[----:B------:R-:W-:Y:S02]  /*1b70*/  UIADD3 UR32, UPT, UPT, UR7, 0x4400, UR32 ;  /* 0x0000440007207890 */ /* 0x000fe4000fffe020 */
[----:B------:R-:W-:Y:S01]  /*1b80*/  UIADD3.X UR15, UPT, UPT, URZ, UR27, URZ, UP0, !UPT ;  /* 0x0000001bff0f7290 */ /* 0x000fe200087fe4ff */
[----:B------:R3:W4:Y:S01]  /*1b90*/  SYNCS.PHASECHK.TRANS64.TRYWAIT P0, [UR8+0x40], R0 ;  /* 0x00004000ff0075a7 */ /* 0x0007220008001108 */
[----:B------:R-:W-:Y:S01]  /*1ba0*/  ULEA UR8, UR4, UR7, 0xd ;  /* 0x0000000704087291 */ /* 0x000fe2000f8e68ff */
[----:B------:R-:W-:Y:S01]  /*1bb0*/  UMOV UR13, 0x30000 ;  /* 0x00030000000d7882 */ /* 0x000fe20000000000 */
[----:B------:R-:W-:-:S02]  /*1bc0*/  UMOV UR18, 0x0 ;  /* 0x0000000000127882 */ /* 0x000fc40000000000 */
[----:B------:R-:W-:Y:S01]  /*1bd0*/  UIADD3 UR8, UPT, UPT, UR8, 0x24400, URZ ;  /* 0x0002440008087890 */ /* 0x000fe2000fffe0ff */
[----:B------:R-:W-:Y:S01]  /*1be0*/  UMOV UR19, 0x10000000 ;  /* 0x1000000000137882 */ /* 0x000fe20000000000 */
[----:B------:R-:W-:Y:S01]  /*1bf0*/  UMOV UR12, UR36 ;  /* 0x00000024000c7c82 */ /* 0x000fe20008000000 */
[----:B------:R-:W-:Y:S01]  /*1c00*/  UMOV UR9, UR33 ;  /* 0x0000002100097c82 */ /* 0x000fe20008000000 */
[----:B------:R-:W-:Y:S01]  /*1c10*/  UMOV UR10, UR34 ;  /* 0x00000022000a7c82 */ /* 0x000fe20008000000 */
[----:B------:R1:W-:Y:S01]  /*1c20*/  UTMALDG.3D.MULTICAST [UR32], [UR16], UR13, desc[UR18] ;  /* 0x00001220100073b4 */ /* 0x0003e2000801180d */
[----:B------:R-:W-:Y:S01]  /*1c30*/  UIADD3 UR6, UPT, UPT, UR6, 0x1, URZ ;  /* 0x0000000106067890 */ /* 0x000fe2000fffe0ff */
[----:B------:R-:W-:-:S03]  /*1c40*/  UMOV UR4, UR5 ;  /* 0x0000000500047c82 */ /* 0x000fc60008000000 */
[----:B------:R-:W-:Y:S01]  /*1c50*/  UISETP.NE.AND UP0, UPT, UR6, UR21, UPT ;  /* 0x000000150600728c */ /* 0x000fe2000bf05270 */
[----:B------:R3:W-:Y:S01]  /*1c60*/  UTMALDG.3D [UR8], [UR14], desc[UR18] ;  /* 0x000012080e0075b4 */ /* 0x0007e20008011000 */
[----:B-1----:R-:W-:-:S07]  /*1c70*/  UMOV UR13, UR21 ;  /* 0x00000015000d7c82 */ /* 0x002fce0008000000 */
[----:B---3--:R-:W-:Y:S05]  /*1c80*/  BRA.U UP0, `(.L_x_32) ;  /* 0xfffffffd004c7547 */ /* 0x008fea000b83ffff */
.L_x_26:
[----:B------:R-:W-:Y:S01]  /*1c90*/  ULEA UR4, UR5, UR7, 0x3 ;  /* 0x0000000705047291 */ /* 0x000fe2000f8e18ff */
[----:B-1----:R-:W-:Y:S01]  /*1ca0*/  SHF.L.U32 R0, R12, 0x1f, RZ ;  /* 0x0000001f0c007819 */ /* 0x002fe200000006ff */
[----:B------:R-:W-:Y:S01]  /*1cb0*/  @!P1 SYNCS.ARRIVE.TRANS64.A1T0 RZ, [UR7+0x98], RZ ;  /* 0x000098ffffff99a7 */ /* 0x000fe20008100007 */
[----:B------:R-:W-:-:S06]  /*1cc0*/  UISETP.GT.AND UP0, UPT, UR43, UR42, UPT ;  /* 0x0000002a2b00728c */ /* 0x000fcc000bf04270 */
[----:B--2-4-:R1:W2:Y:S03]  /*1cd0*/  SYNCS.PHASECHK.TRANS64.TRYWAIT P0, [UR4+0x40], R0 ;  /* 0x00004000ff0075a7 */ /* 0x0142a60008001104 */
[----:B------:R-:W-:Y:S05]  /*1ce0*/  BRA.U !UP0, `(.L_x_33) ;  /* 0x0000000108bc7547 */ /* 0x000fea000b800000 */
[----:B------:R-:W-:Y:S01]  /*1cf0*/  UIADD3 UR25, UPT, UPT, UR44, UR13, URZ ;  /* 0x0000000d2c197290 */ /* 0x000fe2000fffe0ff */
[----:B------:R-:W-:-:S11]  /*1d00*/  UMOV UR4, UR5 ;  /* 0x0000000500047c82 */ /* 0x000fd60008000000 */
.L_x_39:
[----:B------:R-:W-:Y:S01]  /*1d10*/  ULEA UR17, UR4, UR7, 0x3 ;  /* 0x0000000704117291 */ /* 0x000fe2000f8e18ff */
[----:B--2---:R-:W-:Y:S01]  /*1d20*/  @!P3 MOV R2, 0x6000 ;  /* 0x000060000002b802 */ /* 0x004fe20000000f00 */
[----:B--2-4-:R-:W-:Y:S10]  /*1d30*/  @P0 BRA `(.L_x_34) ;  /* 0x00000000000c0947 */ /* 0x014ff40003800000 */
[----:B------:R-:W-:-:S04]  /*1d40*/  SHF.L.U32 R3, R12, 0x1f, RZ ;  /* 0x0000001f0c037819 */ /* 0x000fc800000006ff */
[----:B------:R-:W2:Y:S02]  /*1d50*/  SYNCS.PHASECHK.TRANS64.TRYWAIT P0, [UR17+0x40], R3 ;  /* 0x00004003ff0075a7 */ /* 0x000ea40008001111 */
[----:B--2---:R-:W-:Y:S05]  /*1d60*/  @!P0 BRA `(.L_x_35) ;  /* 0x00000054005c8947 */ /* 0x004fea0003800000 */
.L_x_34:
[----:B------:R2:W-:Y:S01]  /*1d70*/  @!P3 SYNCS.ARRIVE.TRANS64 RZ, [UR17], R2 ;  /* 0x00000002ffffb9a7 */ /* 0x0005e20008000011 */
[----:B------:R-:W-:-:S04]  /*1d80*/  ULOP3.LUT UR5, UR24, 0x2, URZ, 0xfc, !UPT ;  /* 0x0000000218057892 */ /* 0x000fc8000f8efcff */
[----:B------:R-:W-:-:S09]  /*1d90*/  UISETP.NE.AND UP0, UPT, UR5, 0x2, UPT ;  /* 0x000000020500788c */ /* 0x000fd2000bf05270 */
[----:B------:R-:W-:Y:S05]  /*1da0*/  BRA.U UP0, `(.L_x_36) ;  /* 0x0000000100047547 */ /* 0x000fea000b800000 */
[----:B------:R-:W-:Y:S05]  /*1db0*/  BPT.TRAP 0x1 ;  /* 0x000000040000795c */ /* 0x000fea0000300000 */
.L_x_36:
[----:B------:R-:W-:Y:S04]  /*1dc0*/  BSSY.RECONVERGENT B0, `(.L_x_37) ;  /* 0x0000003000007945 */ /* 0x000fe80003800200 */
[----:B------:R-:W-:Y:S05]  /*1dd0*/  @P2 BRA `(.L_x_38) ;  /* 0x0000000000042947 */ /* 0x000fea0003800000 */
[----:B------:R-:W-:Y:S05]  /*1de0*/  BPT.TRAP 0x1 ;  /* 0x000000040000795c */ /* 0x000fea0000300000 */
.L_x_38:
[----:B------:R-:W-:Y:S05]  /*1df0*/  BSYNC.RECONVERGENT B0 ;  /* 0x0000000000007941 */ /* 0x000fea0003800200 */
.L_x_37:
[----:B------:R-:W-:Y:S02]  /*1e00*/  UIADD3 UR5, UPT, UPT, UR4, 0x1, URZ ;  /* 0x0000000104057890 */ /* 0x000fe4000fffe0ff */
[----:B------:R-:W-:Y:S02]  /*1e10*/  UIADD3 UR14, UP1, UPT, UR26, 0x80, URZ ;  /* 0x000000801a0e7890 */ /* 0x000fe4000ff3e0ff */
[----:B------:R-:W-:Y:S02]  /*1e20*/  UISETP.NE.AND UP0, UPT, UR5, 0x8, UPT ;  /* 0x000000080500788c */ /* 0x000fe4000bf05270 */
[----:B------:R-:W-:Y:S02]  /*1e30*/  USHF.L.U32 UR18, UR13, 0x7, URZ ;  /* 0x000000070d127899 */ /* 0x000fe400080006ff */
[----:B------:R-:W-:Y:S02]  /*1e40*/  USEL UR8, URZ, 0x1, UP0 ;  /* 0x00000001ff087887 */ /* 0x000fe40008000000 */
[----:B------:R-:W-:-:S02]  /*1e50*/  USEL UR5, UR5, URZ, UP0 ;  /* 0x000000ff05057287 */ /* 0x000fc40008000000 */
[----:B------:R-:W-:Y:S02]  /*1e60*/  UIADD3 UR22, UP0, UPT, UR26, 0x180, URZ ;  /* 0x000001801a167890 */ /* 0x000fe4000ff1e0ff */
[----:B------:R-:W-:Y:S01]  /*1e70*/  LOP3.LUT R12, R12, UR8, RZ, 0x3c, !PT ;  /* 0x000000080c0c7c12 */ /* 0x000fe2000f8e3cff */
[----:B------:R-:W-:Y:S02]  /*1e80*/  ULEA UR6, UR5, UR7, 0x3 ;  /* 0x0000000705067291 */ /* 0x000fe4000f8e18ff */
[----:B------:R-:W-:Y:S01]  /*1e90*/  ULEA UR8, UR4, UR7, 0xd ;  /* 0x0000000704087291 */ /* 0x000fe2000f8e68ff */
[----:B-1----:R-:W-:Y:S01]  /*1ea0*/  SHF.L.U32 R0, R12, 0x1f, RZ ;  /* 0x0000001f0c007819 */ /* 0x002fe200000006ff */
[----:B------:R-:W-:Y:S02]  /*1eb0*/  ULEA UR16, UR4, UR29, 0xe ;  /* 0x0000001d04107291 */ /* 0x000fe4000f8e70ff */
[----:B------:R-:W-:Y:S02]  /*1ec0*/  UIADD3.X UR15, UPT, UPT, URZ, UR27, URZ, UP1, !UPT ;  /* 0x0000001bff0f7290 */ /* 0x000fe40008ffe4ff */
[----:B------:R-:W-:Y:S01]  /*1ed0*/  UIADD3 UR8, UPT, UPT, UR8, 0x24400, URZ ;  /* 0x0002440008087890 */ /* 0x000fe2000fffe0ff */
[----:B------:R3:W4:Y:S01]  /*1ee0*/  SYNCS.PHASECHK.TRANS64.TRYWAIT P0, [UR6+0x40], R0 ;  /* 0x00004000ff0075a7 */ /* 0x0007220008001106 */
[----:B------:R-:W-:Y:S01]  /*1ef0*/  UIADD3.X UR23, UPT, UPT, URZ, UR27, URZ, UP0, !UPT ;  /* 0x0000001bff177290 */ /* 0x000fe200087fe4ff */
[----:B------:R-:W-:Y:S01]  /*1f00*/  UMOV UR6, 0x30000 ;  /* 0x0003000000067882 */ /* 0x000fe20000000000 */
[----:B------:R-:W-:Y:S01]  /*1f10*/  UMOV UR30, 0x0 ;  /* 0x00000000001e7882 */ /* 0x000fe20000000000 */
[----:B------:R-:W-:Y:S01]  /*1f20*/  UMOV UR31, 0x10000000 ;  /* 0x10000000001f7882 */ /* 0x000fe20000000000 */
[----:B------:R-:W-:Y:S01]  /*1f30*/  UMOV UR19, UR35 ;  /* 0x0000002300137c82 */ /* 0x000fe20008000000 */
[----:B------:R-:W-:Y:S01]  /*1f40*/  UMOV UR20, UR36 ;  /* 0x0000002400147c82 */ /* 0x000fe20008000000 */
[----:B------:R-:W-:Y:S01]  /*1f50*/  UMOV UR12, UR36 ;  /* 0x00000024000c7c82 */ /* 0x000fe20008000000 */
[----:B------:R-:W-:Y:S01]  /*1f60*/  UMOV UR9, UR17 ;  /* 0x0000001100097c82 */ /* 0x000fe20008000000 */
[----:B------:R-:W-:Y:S01]  /*1f70*/  UMOV UR10, UR18 ;  /* 0x00000012000a7c82 */ /* 0x000fe20008000000 */
[----:B------:R3:W-:Y:S01]  /*1f80*/  UTMALDG.3D.MULTICAST [UR16], [UR14], UR6, desc[UR30] ;  /* 0x00001e100e0073b4 */ /* 0x0007e20008011806 */
[----:B------:R-:W-:Y:S01]  /*1f90*/  UIADD3 UR13, UPT, UPT, UR13, 0x1, URZ ;  /* 0x000000010d0d7890 */ /* 0x000fe2000fffe0ff */
[----:B------:R-:W-:-:S03]  /*1fa0*/  UMOV UR4, UR5 ;  /* 0x0000000500047c82 */ /* 0x000fc60008000000 */
[----:B------:R-:W-:Y:S01]  /*1fb0*/  UISETP.NE.AND UP0, UPT, UR13, UR25, UPT ;  /* 0x000000190d00728c */ /* 0x000fe2000bf05270 */
[----:B------:R3:W-:Y:S08]  /*1fc0*/  UTMALDG.3D [UR8], [UR22], desc[UR30] ;  /* 0x00001e08160075b4 */ /* 0x0007f00008011000 */
[----:B---3--:R-:W-:Y:S05]  /*1fd0*/  BRA.U UP0, `(.L_x_39) ;  /* 0xfffffffd004c7547 */ /* 0x008fea000b83ffff */
.L_x_33:
[C---:B------:R-:W-:Y:S01]  /*1fe0*/  LEA R3, R11.reuse, UR7, 0x3 ;  /* 0x000000070b037c11 */ /* 0x040fe2000f8e18ff */
[----:B------:R-:W-:Y:S01]  /*1ff0*/  NOP ;  /* 0x0000000000007918 */ /* 0x000fe20000000000 */
[----:B-1----:R-:W-:Y:S02]  /*2000*/  SHF.L.U32 R0, R10, 0x1f, RZ ;  /* 0x0000001f0a007819 */ /* 0x002fe400000006ff */
[----:B------:R-:W-:Y:S02]  /*2010*/  LEA R4, R11, UR7, 0x4 ;  /* 0x000000070b047c11 */ /* 0x000fe4000f8e20ff */
[----:B--2-4-:R-:W1:Y:S02]  /*2020*/  SYNCS.PHASECHK.TRANS64.TRYWAIT P0, [R3+URZ+0xa0], R0 ;  /* 0x0000a000030075a7 */ /* 0x014e6400080011ff */
[----:B-1----:R-:W-:Y:S05]  /*2030*/  @!P0 BRA `(.L_x_40) ;  /* 0x0000005000c08947 */ /* 0x002fea0003800000 */
.L_x_110:
[----:B------:R-:W2:Y:S01]  /*2040*/  LDS.128 R4, [R4+0x130] ;  /* 0x0001300004047984 */ /* 0x000ea20000000c00 */
[----:B------:R-:W-:Y:S01]  /*2050*/  UISETP.GE.AND UP0, UPT, UR40, 0x1, UPT ;  /* 0x000000012800788c */ /* 0x000fe2000bf06270 */
[----:B------:R-:W-:Y:S01]  /*2060*/  @!PT LDS RZ, [RZ] ;  /* 0x00000000fffff984 */ /* 0x000fe20000000800 */
[----:B------:R-:W-:Y:S01]  /*2070*/  @!PT LDS RZ, [RZ] ;  /* 0x00000000fffff984 */ /* 0x000fe20000000800 */
[----:B------:R-:W-:Y:S01]  /*2080*/  @!PT LDS RZ, [RZ] ;  /* 0x00000000fffff984 */ /* 0x000fe20000000800 */
[----:B------:R-:W-:Y:S01]  /*2090*/  @!PT LDS RZ, [RZ] ;  /* 0x00000000fffff984 */ /* 0x000fe20000000800 */
[----:B------:R3:W-:Y:S06]  /*20a0*/  MEMBAR.ALL.CTA ;  /* 0x0000000000007992 */ /* 0x0007ec0000008000 */
[----:B---3--:R-:W3:Y:S01]  /*20b0*/  FENCE.VIEW.ASYNC.S ;  /* 0x00000000000073c6 */ /* 0x008ee20000000000 */
[----:B--2---:R-:W-:-:S13]  /*20c0*/  LOP3.LUT P0, RZ, R6, 0x1, RZ, 0xc0, !PT ;  /* 0x0000000106ff7812 */ /* 0x004fda000780c0ff */
[----:B---3--:R-:W-:Y:S01]  /*20d0*/  VOTEU.ANY UP1, P0 ;  /* 0x0000000000ff7886 */ /* 0x008fe20000020100 */
[----:B------:R-:W-:-:S13]  /*20e0*/  PLOP3.LUT P0, PT, PT, PT, UP1, 0x80, 0x8 ;  /* 0x000000000008781c */ /* 0x000fda0003f0f018 */
[----:B-1----:R-:W-:Y:S02]  /*20f0*/  @P0 LOP3.LUT R0, R5, 0xffff, RZ, 0xc0, !PT ;  /* 0x0000ffff05000812 */ /* 0x002fe400078ec0ff */
[----:B------:R-:W-:Y:S02]  /*2100*/  @P0 MOV R2, R4 ;  /* 0x0000000400020202 */ /* 0x000fe40000000f00 */
[----:B------:R-:W-:Y:S01]  /*2110*/  @P0 R2UR UR6, R0 ;  /* 0x00000000000602ca */ /* 0x000fe200000e0000 */
[----:B------:R-:W-:Y:S01]  /*2120*/  VIADD R0, R3, 0xb0 ;  /* 0x000000b003007836 */ /* 0x000fe20000000000 */
[----:B------:R-:W-:Y:S02]  /*2130*/  @P0 SHF.R.U32.HI R4, RZ, 0x10, R5 ;  /* 0x00000010ff040819 */ /* 0x000fe40000011605 */
[----:B------:R-:W-:Y:S02]  /*2140*/  @P0 R2UR UR8, R2 ;  /* 0x00000000020802ca */ /* 0x000fe400000e0000 */
[----:B------:R-:W-:-:S02]  /*2150*/  PRMT R0, RZ, 0x654, R0 ;  /* 0x00000654ff007816 */ /* 0x000fc40000000000 */
[----:B------:R-:W-:Y:S02]  /*2160*/  @P0 R2UR UR4, R4 ;  /* 0x00000000040402ca */ /* 0x000fe400000e0000 */
[----:B------:R1:W-:Y:S03]  /*2170*/  SYNCS.ARRIVE.TRANS64.RED.A1T0 RZ, [R0+URZ], RZ ;  /* 0x000000ff00ff79a7 */ /* 0x0003e600081004ff */
[----:B------:R-:W-:-:S04]  /*2180*/  @UP1 UMOV UR37, UR6 ;  /* 0x0000000600251c82 */ /* 0x000fc80008000000 */
[----:B------:R-:W-:-:S04]  /*2190*/  @UP1 UMOV UR38, UR8 ;  /* 0x0000000800261c82 */ /* 0x000fc80008000000 */
[----:B------:R-:W-:Y:S01]  /*21a0*/  @UP1 UMOV UR36, UR4 ;  /* 0x0000000400241c82 */ /* 0x000fe20008000000 */
[----:B------:R-:W-:Y:S05]  /*21b0*/  BRA.U !UP0, `(.L_x_41) ;  /* 0x0000000108d47547 */ /* 0x000fea000b800000 */
[----:B------:R-:W2:Y:S01]  /*21c0*/  LDCU.128 UR12, c[0x0][0xb10] ;  /* 0x00016200ff0c77ac */ /* 0x000ea20008000c00 */
[----:B------:R-:W3:Y:S01]  /*21d0*/  LDCU UR25, c[0x0][0xb20] ;  /* 0x00016400ff1977ac */ /* 0x000ee20008000800 */
[----:B------:R-:W4:Y:S01]  /*21e0*/  LDCU UR20, c[0x0][0xb0c] ;  /* 0x00016180ff1477ac */ /* 0x000f220008000800 */
[----:B------:R-:W1:Y:S01]  /*21f0*/  LDCU.64 UR10, c[0x0][0xb28] ;  /* 0x00016500ff0a77ac */ /* 0x000e620008000a00 */
[----:B------:R-:W-:Y:S02]  /*2200*/  UISETP.NE.AND UP3, UPT, UR40, 0x1, UPT ;  /* 0x000000012800788c */ /* 0x000fe4000bf65270 */
[----:B--2---:R-:W-:Y:S02]  /*2210*/  UIMAD.WIDE.U32 UR16, UR39, UR15, URZ ;  /* 0x0000000f271072a5 */ /* 0x004fe4000f8e00ff */
[----:B------:R-:W-:Y:S02]  /*2220*/  UIMAD.WIDE.U32 UR8, UR41, UR12, URZ ;  /* 0x0000000c290872a5 */ /* 0x000fe4000f8e00ff */
[----:B------:R-:W-:-:S02]  /*2230*/  UISETP.NE.AND UP0, UPT, UR14, 0x1, UPT ;  /* 0x000000010e00788c */ /* 0x000fc4000bf05270 */
[----:B------:R-:W-:Y:S01]  /*2240*/  UIMAD.WIDE.U32 UR22, UR37, UR15, URZ ;  /* 0x0000000f251672a5 */ /* 0x000fe2000f8e00ff */
[----:B------:R-:W-:Y:S02]  /*2250*/  UMOV UR16, UR17 ;  /* 0x0000001100107c82 */ /* 0x000fe40008000000 */
[----:B------:R-:W-:Y:S01]  /*2260*/  UMOV UR8, UR9 ;  /* 0x0000000900087c82 */ /* 0x000fe20008000000 */
[----:B---3--:R-:W-:Y:S02]  /*2270*/  USHF.R.U32.HI UR16, URZ, UR25, UR16 ;  /* 0x00000019ff107299 */ /* 0x008fe40008011610 */
[----:B----4-:R-:W-:Y:S02]  /*2280*/  UISETP.NE.AND UP2, UPT, UR20, 0x1, UPT ;  /* 0x000000011400788c */ /* 0x010fe4000bf45270 */
[----:B------:R-:W-:Y:S02]  /*2290*/  USHF.R.U32.HI UR8, URZ, UR13, UR8 ;  /* 0x0000000dff087299 */ /* 0x000fe40008011608 */
[----:B------:R-:W-:-:S02]  /*22a0*/  USEL UR6, UR39, UR16, !UP0 ;  /* 0x0000001027067287 */ /* 0x000fc4000c000000 */
[----:B------:R-:W-:Y:S02]  /*22b0*/  USEL UR8, UR41, UR8, !UP2 ;  /* 0x0000000829087287 */ /* 0x000fe4000d000000 */
[----:B-1----:R-:W-:Y:S01]  /*22c0*/  UIMAD.WIDE.U32 UR16, UR6, UR10, URZ ;  /* 0x0000000a061072a5 */ /* 0x002fe2000f8e00ff */
[----:B------:R-:W-:Y:S01]  /*22d0*/  UMOV UR4, UR23 ;  /* 0x0000001700047c82 */ /* 0x000fe20008000000 */
[----:B------:R-:W-:Y:S02]  /*22e0*/  UIMAD.WIDE.U32 UR18, UR38, UR12, URZ ;  /* 0x0000000c261272a5 */ /* 0x000fe4000f8e00ff */
[----:B------:R-:W-:-:S03]  /*22f0*/  UIMAD.WIDE.U32 UR22, UR8, UR10, URZ ;  /* 0x0000000a081672a5 */ /* 0x000fc6000f8e00ff */
[----:B------:R-:W-:Y:S01]  /*2300*/  UMOV UR16, UR17 ;  /* 0x0000001100107c82 */ /* 0x000fe20008000000 */
[----:B------:R-:W-:Y:S02]  /*2310*/  USHF.R.U32.HI UR4, URZ, UR25, UR4 ;  /* 0x00000019ff047299 */ /* 0x000fe40008011604 */
[----:B------:R-:W-:Y:S01]  /*2320*/  @UP3 USHF.R.U32.HI UR6, URZ, UR11, UR16 ;  /* 0x0000000bff063299 */ /* 0x000fe20008011610 */
[----:B------:R-:W-:Y:S01]  /*2330*/  UMOV UR18, UR19 ;  /* 0x0000001300127c82 */ /* 0x000fe20008000000 */
[----:B------:R-:W-:Y:S01]  /*2340*/  UMOV UR22, UR23 ;  /* 0x0000001700167c82 */ /* 0x000fe20008000000 */
[----:B------:R-:W-:Y:S02]  /*2350*/  USHF.R.U32.HI UR13, URZ, UR13, UR18 ;  /* 0x0000000dff0d7299 */ /* 0x000fe40008011612 */
[----:B------:R-:W-:Y:S02]  /*2360*/  USEL UR4, UR37, UR4, !UP0 ;  /* 0x0000000425047287 */ /* 0x000fe4000c000000 */
[----:B------:R-:W-:-:S02]  /*2370*/  @UP3 USHF.R.U32.HI UR8, URZ, UR11, UR22 ;  /* 0x0000000bff083299 */ /* 0x000fc40008011616 */
[----:B------:R-:W-:Y:S02]  /*2380*/  UIMAD UR9, UR40, UR6, URZ ;  /* 0x00000006280972a4 */ /* 0x000fe4000f8e02ff */
[----:B------:R-:W-:Y:S02]  /*2390*/  USEL UR6, UR38, UR13, !UP2 ;  /* 0x0000000d26067287 */ /* 0x000fe4000d000000 */
[----:B------:R-:W-:Y:S02]  /*23a0*/  UIMAD UR12, UR40, UR8, URZ ;  /* 0x00000008280c72a4 */ /* 0x000fe4000f8e02ff */
[----:B------:R-:W-:Y:S02]  /*23b0*/  UISETP.GE.AND UP0, UPT, UR4, UR9, UPT ;  /* 0x000000090400728c */ /* 0x000fe4000bf06270 */
[----:B------:R-:W-:Y:S02]  /*23c0*/  UIMAD.WIDE.U32 UR16, UR4, UR10, URZ ;  /* 0x0000000a041072a5 */ /* 0x000fe4000f8e00ff */
[----:B------:R-:W-:-:S02]  /*23d0*/  UISETP.GE.OR UP0, UPT, UR6, UR12, UP0 ;  /* 0x0000000c0600728c */ /* 0x000fc40008706670 */
        /* <DEDUP_REMOVED lines=19> */
.L_x_41:
[----:B------:R-:W2:Y:S02]  /*2510*/  LDCU UR4, c[0x0][0xb30] ;  /* 0x00016600ff0477ac */ /* 0x000ea40008000800 */
[----:B--2---:R-:W-:-:S09]  /*2520*/  UISETP.NE.AND UP0, UPT, UR4, 0x1, UPT ;  /* 0x000000010400788c */ /* 0x004fd2000bf05270 */
[----:B------:R-:W-:Y:S05]  /*2530*/  BRA.U UP0, `(.L_x_42) ;  /* 0x0000000100447547 */ /* 0x000fea000b800000 */
[----:B------:R-:W2:Y:S01]  /*2540*/  LDCU.128 UR12, c[0x0][0xb10] ;  /* 0x00016200ff0c77ac */ /* 0x000ea20008000c00 */
[----:B------:R-:W3:Y:S01]  /*2550*/  LDCU UR16, c[0x0][0xb0c] ;  /* 0x00016180ff1077ac */ /* 0x000ee20008000800 */
[----:B------:R-:W4:Y:S01]  /*2560*/  LDCU UR17, c[0x0][0xb20] ;  /* 0x00016400ff1177ac */ /* 0x000f220008000800 */
[----:B--2---:R-:W-:Y:S02]  /*2570*/  UIMAD.WIDE.U32 UR10, UR38, UR12, URZ ;  /* 0x0000000c260a72a5 */ /* 0x004fe4000f8e00ff */
[----:B------:R-:W-:Y:S02]  /*2580*/  UIMAD.WIDE.U32 UR8, UR37, UR15, URZ ;  /* 0x0000000f250872a5 */ /* 0x000fe4000f8e00ff */
[----:B---3--:R-:W-:Y:S02]  /*2590*/  UISETP.NE.AND UP2, UPT, UR16, 0x1, UPT ;  /* 0x000000011000788c */ /* 0x008fe4000bf45270 */
[----:B------:R-:W-:Y:S01]  /*25a0*/  UISETP.NE.AND UP0, UPT, UR14, 0x1, UPT ;  /* 0x000000010e00788c */ /* 0x000fe2000bf05270 */
[----:B------:R-:W-:-:S02]  /*25b0*/  UMOV UR6, UR11 ;  /* 0x0000000b00067c82 */ /* 0x000fc40008000000 */
[----:B------:R-:W-:Y:S01]  /*25c0*/  UMOV UR4, UR9 ;  /* 0x0000000900047c82 */ /* 0x000fe20008000000 */
[----:B------:R-:W-:Y:S02]  /*25d0*/  USHF.R.U32.HI UR6, URZ, UR13, UR6 ;  /* 0x0000000dff067299 */ /* 0x000fe40008011606 */
[----:B----4-:R-:W-:Y:S02]  /*25e0*/  USHF.R.U32.HI UR4, URZ, UR17, UR4 ;  /* 0x00000011ff047299 */ /* 0x010fe40008011604 */
[----:B------:R-:W-:Y:S02]  /*25f0*/  USEL UR6, UR38, UR6, !UP2 ;  /* 0x0000000626067287 */ /* 0x000fe4000d000000 */
[----:B------:R-:W-:-:S04]  /*2600*/  USEL UR4, UR37, UR4, !UP0 ;  /* 0x0000000425047287 */ /* 0x000fc8000c000000 */
[----:B------:R-:W-:Y:S02]  /*2610*/  UIADD3 UR8, UPT, UPT, UR6, -UR4, URZ ;  /* 0x8000000406087290 */ /* 0x000fe4000fffe0ff */
[----:B------:R-:W-:Y:S02]  /*2620*/  UIADD3 UR4, UPT, UPT, -UR6, UR4, URZ ;  /* 0x0000000406047290 */ /* 0x000fe4000fffe1ff */
[----:B------:R-:W-:Y:S02]  /*2630*/  UIMAD UR37, UR8, UR14, UR37 ;  /* 0x0000000e082572a4 */ /* 0x000fe4000f8e0225 */
[----:B------:R-:W-:-:S12]  /*2640*/  UIMAD UR38, UR4, UR16, UR38 ;  /* 0x00000010042672a4 */ /* 0x000fd8000f8e0226 */
.L_x_42:
[----:B------:R-:W-:Y:S01]  /*2650*/  VIADD R11, R11, 0x1 ;  /* 0x000000010b0b7836 */ /* 0x000fe20000000000 */
[----:B------:R-:W-:Y:S01]  /*2660*/  PLOP3.LUT P1, PT, PT, PT, PT, 0x80, 0x8 ;  /* 0x000000000008781c */ /* 0x000fe20003f2f070 */
[----:B------:R-:W-:Y:S02]  /*2670*/  UIADD3 UR46, UPT, UPT, UR38, UR58, URZ ;  /* 0x0000003a262e7290 */ /* 0x000fe4000fffe0ff */
[----:B------:R-:W-:Y:S01]  /*2680*/  UIADD3 UR45, UPT, UPT, UR37, UR55, URZ ;  /* 0x00000037252d7290 */ /* 0x000fe2000fffe0ff */
[----:B------:R-:W-:-:S04]  /*2690*/  ISETP.NE.AND P0, PT, R11, 0x2, PT ;  /* 0x000000020b00780c */ /* 0x000fc80003f05270 */
[----:B-1----:R-:W-:Y:S02]  /*26a0*/  SEL R0, RZ, 0x1, P0 ;  /* 0x00000001ff007807 */ /* 0x002fe40000000000 */
[----:B------:R-:W-:Y:S02]  /*26b0*/  SEL R11, R11, RZ, P0 ;  /* 0x000000ff0b0b7207 */ /* 0x000fe40000000000 */
[----:B------:R-:W-:Y:S01]  /*26c0*/  LOP3.LUT R10, R10, R0, RZ, 0x3c, !PT ;  /* 0x000000000a0a7212 */ /* 0x000fe200078e3cff */
[----:B------:R-:W-:Y:S06]  /*26d0*/  BRA.U UP1, `(.L_x_43) ;  /* 0xfffffff101607547 */ /* 0x000fec000b83ffff */
[----:B------:R-:W-:Y:S01]  /*26e0*/  UIADD3 UR7, UPT, UPT, UR7, 0x40, URZ ;  /* 0x0000004007077890 */ /* 0x000fe2000fffe0ff */
[----:B------:R-:W-:-:S03]  /*26f0*/  SHF.L.U32 R2, R12, 0x1f, RZ ;  /* 0x0000001f0c027819 */ /* 0x000fc600000006ff */
[----:B------:R-:W-:-:S09]  /*2700*/  ULEA UR4, UR5, UR7, 0x3 ;  /* 0x0000000705047291 */ /* 0x000fd2000f8e18ff */
[----:B------:R-:W1:Y:S02]  /*2710*/  SYNCS.PHASECHK.TRANS64.TRYWAIT P0, [UR4], R2 ;  /* 0x00000002ff0075a7 */ /* 0x000e640008001104 */
[----:B-1----:R-:W-:Y:S05]  /*2720*/  @!P0 BRA `(.L_x_44) ;  /* 0x0000004c00188947 */ /* 0x002fea0003800000 */
.L_x_112:
[----:B------:R-:W-:-:S04]  /*2730*/  UIADD3 UR4, UPT, UPT, UR5, 0x1, URZ ;  /* 0x0000000105047890 */ /* 0x000fc8000fffe0ff */
[----:B------:R-:W-:-:S04]  /*2740*/  UISETP.NE.AND UP0, UPT, UR4, 0x8, UPT ;  /* 0x000000080400788c */ /* 0x000fc8000bf05270 */
[----:B------:R-:W-:Y:S02]  /*2750*/  USEL UR6, URZ, 0x1, UP0 ;  /* 0x00000001ff067887 */ /* 0x000fe40008000000 */
[----:B------:R-:W-:-:S04]  /*2760*/  USEL UR4, UR4, URZ, UP0 ;  /* 0x000000ff04047287 */ /* 0x000fc80008000000 */
[----:B------:R-:W-:Y:S01]  /*2770*/  ULEA UR5, UR4, UR7, 0x3 ;  /* 0x0000000704057291 */ /* 0x000fe2000f8e18ff */
[----:B-1----:R-:W-:-:S04]  /*2780*/  LOP3.LUT R2, R12, UR6, RZ, 0x3c, !PT ;  /* 0x000000060c027c12 */ /* 0x002fc8000f8e3cff */
[----:B------:R-:W-:-:S04]  /*2790*/  SHF.L.U32 R3, R2, 0x1f, RZ ;  /* 0x0000001f02037819 */ /* 0x000fc800000006ff */
[----:B------:R-:W1:Y:S02]  /*27a0*/  SYNCS.PHASECHK.TRANS64.TRYWAIT P0, [UR5], R3 ;  /* 0x00000003ff0075a7 */ /* 0x000e640008001105 */
[----:B-1----:R-:W-:Y:S05]  /*27b0*/  @!P0 BRA `(.L_x_45) ;  /* 0x0000004c000c8947 */ /* 0x002fea0003800000 */
.L_x_114:
[----:B------:R-:W-:-:S04]  /*27c0*/  UIADD3 UR4, UPT, UPT, UR4, 0x1, URZ ;  /* 0x0000000104047890 */ /* 0x000fc8000fffe0ff */
[----:B------:R-:W-:-:S04]  /*27d0*/  UISETP.NE.AND UP0, UPT, UR4, 0x8, UPT ;  /* 0x000000080400788c */ /* 0x000fc8000bf05270 */
[----:B------:R-:W-:Y:S02]  /*27e0*/  USEL UR6, URZ, 0x1, UP0 ;  /* 0x00000001ff067887 */ /* 0x000fe40008000000 */
[----:B------:R-:W-:-:S04]  /*27f0*/  USEL UR4, UR4, URZ, UP0 ;  /* 0x000000ff04047287 */ /* 0x000fc80008000000 */
[----:B------:R-:W-:Y:S01]  /*2800*/  ULEA UR5, UR4, UR7, 0x3 ;  /* 0x0000000704057291 */ /* 0x000fe2000f8e18ff */
[----:B------:R-:W-:-:S04]  /*2810*/  LOP3.LUT R2, R2, UR6, RZ, 0x3c, !PT ;  /* 0x0000000602027c12 */ /* 0x000fc8000f8e3cff */
[----:B-1----:R-:W-:-:S04]  /*2820*/  SHF.L.U32 R3, R2, 0x1f, RZ ;  /* 0x0000001f02037819 */ /* 0x002fc800000006ff */
[----:B------:R-:W1:Y:S02]  /*2830*/  SYNCS.PHASECHK.TRANS64.TRYWAIT P0, [UR5], R3 ;  /* 0x00000003ff0075a7 */ /* 0x000e640008001105 */
[----:B-1----:R-:W-:Y:S05]  /*2840*/  @!P0 BRA `(.L_x_46) ;  /* 0x0000004c00008947 */ /* 0x002fea0003800000 */
.L_x_116:
        /* <DEDUP_REMOVED lines=9> */
.L_x_118:
        /* <DEDUP_REMOVED lines=9> */
.L_x_120:
        /* <DEDUP_REMOVED lines=9> */
.L_x_122:
        /* <DEDUP_REMOVED lines=9> */
.L_x_124:
[----:B------:R-:W-:-:S04]  /*2a90*/  UIADD3 UR4, UPT, UPT, UR4, 0x1, URZ ;  /* 0x0000000104047890 */ /* 0x000fc8000fffe0ff */
[----:B------:R-:W-:-:S04]  /*2aa0*/  UISETP.NE.AND UP0, UPT, UR4, 0x8, UPT ;  /* 0x000000080400788c */ /* 0x000fc8000bf05270 */
[----:B------:R-:W-:Y:S02]  /*2ab0*/  USEL UR5, URZ, 0x1, UP0 ;  /* 0x00000001ff057887 */ /* 0x000fe40008000000 */
[----:B------:R-:W-:-:S04]  /*2ac0*/  USEL UR4, UR4, URZ, UP0 ;  /* 0x000000ff04047287 */ /* 0x000fc80008000000 */
[----:B------:R-:W-:Y:S01]  /*2ad0*/  ULEA UR4, UR4, UR7, 0x3 ;  /* 0x0000000704047291 */ /* 0x000fe2000f8e18ff */
[----:B------:R-:W-:-:S04]  /*2ae0*/  LOP3.LUT R2, R2, UR5, RZ, 0x3c, !PT ;  /* 0x0000000502027c12 */ /* 0x000fc8000f8e3cff */
[----:B------:R-:W-:Y:S01]  /*2af0*/  SHF.L.U32 R2, R2, 0x1f, RZ ;  /* 0x0000001f02027819 */ /* 0x000fe200000006ff */
[----:B-1----:R-:W-:-:S07]  /*2b00*/  IMAD.U32 R0, RZ, RZ, UR4 ;  /* 0x00000004ff007e24 */ /* 0x002fce000f8e00ff */
.L_x_51:
[----:B-1----:R1:W2:Y:S02]  /*2b10*/  SYNCS.PHASECHK.TRANS64.TRYWAIT P0, [R0+URZ], R2 ;  /* 0x00000002000075a7 */ /* 0x0022a400080011ff */
[----:B--2---:R-:W-:Y:S05]  /*2b20*/  @!P0 NANOSLEEP.SYNCS 0x989680 ;  /* 0x009896800000895d */ /* 0x004fea0003900000 */
[----:B------:R-:W2:Y:S02]  /*2b30*/  @!P0 SYNCS.PHASECHK.TRANS64 P0, [R0+URZ], R2 ;  /* 0x00000002000085a7 */ /* 0x000ea400080010ff */
[----:B--2---:R-:W-:Y:S05]  /*2b40*/  @P0 EXIT ;  /* 0x000000000000094d */ /* 0x004fea0003800000 */
[----:B------:R-:W-:Y:S05]  /*2b50*/  BRA `(.L_x_51) ;  /* 0xfffffffc00ec7947 */ /* 0x000fea000383ffff */
.L_x_23:
[----:B------:R-:W-:-:S04]  /*2b60*/  UISETP.NE.AND UP0, UPT, UR61, URZ, UPT ;  /* 0x000000ff3d00728c */ /* 0x000fc8000bf05270 */
[----:B------:R-:W-:-:S09]  /*2b70*/  UISETP.NE.OR UP0, UPT, UR22, 0x1, UP0 ;  /* 0x000000011600788c */ /* 0x000fd20008705670 */
[----:B------:R-:W-:Y:S05]  /*2b80*/  BRA.U UP0, `(.L_x_52) ;  /* 0x0000000500487547 */ /* 0x000fea000b800000 */
[----:B------:R-:W-:Y:S01]  /*2b90*/  ISETP.GE.U32.AND P2, PT, R0, 0x2, PT ;  /* 0x000000020000780c */ /* 0x000fe20003f46070 */
[----:B------:R-:W-:Y:S01]  /*2ba0*/  IMAD.MOV.U32 R12, RZ, RZ, 0x1 ;  /* 0x00000001ff0c7424 */ /* 0x000fe200078e00ff */
[----:B------:R-:W-:Y:S02]  /*2bb0*/  CS2R R10, SRZ ;  /* 0x00000000000a7805 */ /* 0x000fe4000001ff00 */
[----:B------:R-:W-:Y:S01]  /*2bc0*/  CS2R R8, SRZ ;  /* 0x0000000000087805 */ /* 0x000fe2000001ff00 */
[----:B------:R-:W-:Y:S01]  /*2bd0*/  UMOV UR4, 0x400 ;  /* 0x0000040000047882 */ /* 0x000fe20000000000 */
[----:B------:R-:W-:Y:S01]  /*2be0*/  UMOV UR5, URZ ;  /* 0x000000ff00057c82 */ /* 0x000fe20008000000 */
[----:B------:R-:W-:-:S12]  /*2bf0*/  ULEA UR6, UR61, UR4, 0x18 ;  /* 0x000000043d067291 */ /* 0x000fd8000f8ec0ff */
.L_x_56:
[----:B------:R-:W-:Y:S02]  /*2c00*/  LEA R2, R8, UR6, 0x3 ;  /* 0x0000000608027c11 */ /* 0x000fe4000f8e18ff */
[----:B------:R-:W-:-:S03]  /*2c10*/  SHF.L.U32 R4, R9, 0x1f, RZ ;  /* 0x0000001f09047819 */ /* 0x000fc600000006ff */
[----:B------:R-:W-:Y:S01]  /*2c20*/  VIADD R5, R2, 0x110 ;  /* 0x0000011002057836 */ /* 0x000fe20000000000 */
[----:B------:R-:W1:Y:S02]  /*2c30*/  SYNCS.PHASECHK.TRANS64.TRYWAIT P0, [R2+URZ+0x100], R4 ;  /* 0x00010004020075a7 */ /* 0x000e6400080011ff */
[----:B-1----:R-:W-:Y:S05]  /*2c40*/  @!P0 BRA `(.L_x_53) ;  /* 0x0000004800788947 */ /* 0x002fea0003800000 */
.L_x_125:
[----:B------:R-:W-:Y:S01]  /*2c50*/  ULEA UR4, UR5, UR6, 0x3 ;  /* 0x0000000605047291 */ /* 0x000fe2000f8e18ff */
[----:B-1----:R-:W-:Y:S01]  /*2c60*/  PRMT R2, RZ, 0x654, R5 ;  /* 0x00000654ff027816 */ /* 0x002fe20000000005 */
[----:B------:R-:W-:Y:S01]  /*2c70*/  @!P2 IMAD.MOV.U32 R4, RZ, RZ, 0x10 ;  /* 0x00000010ff04a424 */ /* 0x000fe200078e00ff */
[----:B------:R-:W-:Y:S01]  /*2c80*/  SHF.L.U32 R5, R12, 0x1f, RZ ;  /* 0x0000001f0c057819 */ /* 0x000fe200000006ff */
[----:B------:R-:W-:Y:S01]  /*2c90*/  UIADD3 UR7, UPT, UPT, UR4, 0xa0, URZ ;  /* 0x000000a004077890 */ /* 0x000fe2000fffe0ff */
[----:B------:R1:W-:Y:S05]  /*2ca0*/  SYNCS.ARRIVE.TRANS64.RED.A1T0 RZ, [R2+URZ], RZ ;  /* 0x000000ff02ff79a7 */ /* 0x0003ea00081004ff */
[----:B------:R-:W-:Y:S01]  /*2cb0*/  IMAD.U32 R6, RZ, RZ, UR7 ;  /* 0x00000007ff067e24 */ /* 0x000fe2000f8e00ff */
[----:B------:R-:W2:Y:S04]  /*2cc0*/  SYNCS.PHASECHK.TRANS64.TRYWAIT P0, [UR4+0xb0], R5 ;  /* 0x0000b005ff0075a7 */ /* 0x000ea80008001104 */
[----:B------:R-:W-:Y:S01]  /*2cd0*/  PRMT R6, R0, 0x654, R6 ;  /* 0x0000065400067816 */ /* 0x000fe20000000006 */
[----:B-12---:R-:W-:Y:S06]  /*2ce0*/  @!P0 BRA `(.L_x_54) ;  /* 0x0000004800648947 */ /* 0x006fec0003800000 */
.L_x_127:
[----:B------:R-:W-:Y:S01]  /*2cf0*/  ULEA UR8, UR5, UR6, 0x4 ;  /* 0x0000000605087291 */ /* 0x000fe2000f8e20ff */
[----:B------:R-:W-:Y:S01]  /*2d00*/  SEL R3, R6, R3, !P2 ;  /* 0x0000000306037207 */ /* 0x000fe20005000000 */
[----:B------:R-:W-:Y:S01]  /*2d10*/  UIADD3 UR9, UPT, UPT, UR4, 0xa0, URZ ;  /* 0x000000a004097890 */ /* 0x000fe2000fffe0ff */
[----:B-1----:R-:W-:Y:S01]  /*2d20*/  LEA R2, R11, UR6, 0x3 ;  /* 0x000000060b027c11 */ /* 0x002fe2000f8e18ff */
[----:B------:R-:W-:Y:S01]  /*2d30*/  UIADD3 UR8, UPT, UPT, UR8, 0x130, URZ ;  /* 0x0000013008087890 */ /* 0x000fe2000fffe0ff */
[----:B------:R1:W-:Y:S01]  /*2d40*/  @!P2 SYNCS.ARRIVE.TRANS64.RED RZ, [R3+URZ], R4 ;  /* 0x0000000403ffa9a7 */ /* 0x0003e200080004ff */
[----:B------:R-:W-:Y:S01]  /*2d50*/  UIADD3 UR4, UPT, UPT, UR5, 0x1, URZ ;  /* 0x0000000105047890 */ /* 0x000fe2000fffe0ff */
[----:B------:R-:W-:-:S03]  /*2d60*/  VIADD R8, R8, 0x1 ;  /* 0x0000000108087836 */ /* 0x000fc60000000000 */
[----:B------:R-:W-:Y:S02]  /*2d70*/  UISETP.NE.AND UP0, UPT, UR4, 0x2, UPT ;  /* 0x000000020400788c */ /* 0x000fe4000bf05270 */
[----:B------:R-:W-:Y:S01]  /*2d80*/  ISETP.NE.AND P0, PT, R8, 0x2, PT ;  /* 0x000000020800780c */ /* 0x000fe20003f05270 */
[----:B------:R-:W-:Y:S06]  /*2d90*/  UGETNEXTWORKID.BROADCAST [UR8], [UR9] ;  /* 0x00000000080073ca */ /* 0x000fec0008000100 */
[----:B------:R-:W-:Y:S02]  /*2da0*/  USEL UR7, URZ, 0x1, UP0 ;  /* 0x00000001ff077887 */ /* 0x000fe40008000000 */
[----:B------:R-:W-:-:S04]  /*2db0*/  USEL UR5, UR4, URZ, UP0 ;  /* 0x000000ff04057287 */ /* 0x000fc80008000000 */
[----:B------:R-:W-:Y:S02]  /*2dc0*/  LOP3.LUT R12, R12, UR7, RZ, 0x3c, !PT ;  /* 0x000000070c0c7c12 */ /* 0x000fe4000f8e3cff */
[----:B-1----:R-:W-:-:S04]  /*2dd0*/  SHF.L.U32 R4, R10, 0x1f, RZ ;  /* 0x0000001f0a047819 */ /* 0x002fc800000006ff */
[----:B------:R-:W1:Y:S02]  /*2de0*/  SYNCS.PHASECHK.TRANS64.TRYWAIT P1, [R2+URZ+0xa0], R4 ;  /* 0x0000a004020075a7 */ /* 0x000e6400080211ff */
[----:B-1----:R-:W-:Y:S05]  /*2df0*/  @!P1 BRA `(.L_x_55) ;  /* 0x0000004800389947 */ /* 0x002fea0003800000 */
.L_x_128:
[C---:B-1----:R-:W-:Y:S01]  /*2e00*/  LEA R4, R11.reuse, UR6, 0x4 ;  /* 0x000000060b047c11 */ /* 0x042fe2000f8e20ff */
[----:B------:R-:W-:Y:S01]  /*2e10*/  VIADD R2, R2, 0xb0 ;  /* 0x000000b002027836 */ /* 0x000fe20000000000 */
[----:B------:R-:W-:Y:S01]  /*2e20*/  SEL R8, R8, RZ, P0 ;  /* 0x000000ff08087207 */ /* 0x000fe20000000000 */
[----:B------:R-:W-:-:S03]  /*2e30*/  VIADD R11, R11, 0x1 ;  /* 0x000000010b0b7836 */ /* 0x000fc60000000000 */
[----:B------:R-:W1:Y:S01]  /*2e40*/  LDS.128 R4, [R4+0x130] ;  /* 0x0001300004047984 */ /* 0x000e620000000c00 */
[----:B------:R-:W-:Y:S02]  /*2e50*/  PRMT R2, RZ, 0x654, R2 ;  /* 0x00000654ff027816 */ /* 0x000fe40000000002 */
[C---:B------:R-:W-:Y:S01]  /*2e60*/  ISETP.NE.AND P1, PT, R11.reuse, 0x2, PT ;  /* 0x000000020b00780c */ /* 0x040fe20003f25270 */
[----:B------:R-:W-:Y:S01]  /*2e70*/  @!PT LDS RZ, [RZ] ;  /* 0x00000000fffff984 */ /* 0x000fe20000000800 */
[----:B------:R-:W-:Y:S01]  /*2e80*/  @!PT LDS RZ, [RZ] ;  /* 0x00000000fffff984 */ /* 0x000fe20000000800 */
[----:B------:R-:W-:Y:S01]  /*2e90*/  @!PT LDS RZ, [RZ] ;  /* 0x00000000fffff984 */ /* 0x000fe20000000800 */
[----:B------:R-:W-:Y:S01]  /*2ea0*/  @!PT LDS RZ, [RZ] ;  /* 0x00000000fffff984 */ /* 0x000fe20000000800 */
[----:B------:R2:W-:Y:S06]  /*2eb0*/  MEMBAR.ALL.CTA ;  /* 0x0000000000007992 */ /* 0x0005ec0000008000 */
[----:B--2---:R-:W2:Y:S01]  /*2ec0*/  FENCE.VIEW.ASYNC.S ;  /* 0x00000000000073c6 */ /* 0x004ea20000000000 */
[----:B------:R-:W-:Y:S01]  /*2ed0*/  SEL R11, R11, RZ, P1 ;  /* 0x000000ff0b0b7207 */ /* 0x000fe20000800000 */
[----:B--2---:R2:W-:Y:S01]  /*2ee0*/  SYNCS.ARRIVE.TRANS64.RED.A1T0 RZ, [R2+URZ], RZ ;  /* 0x000000ff02ff79a7 */ /* 0x0045e200081004ff */
[----:B-1----:R-:W-:-:S02]  /*2ef0*/  LOP3.LUT P3, RZ, R6, 0x1, RZ, 0xc0, !PT ;  /* 0x0000000106ff7812 */ /* 0x002fc4000786c0ff */
[----:B------:R-:W-:-:S04]  /*2f00*/  SEL R4, RZ, 0x1, P1 ;  /* 0x00000001ff047807 */ /* 0x000fc80000800000 */
[----:B------:R-:W-:Y:S02]  /*2f10*/  LOP3.LUT R10, R10, R4, RZ, 0x3c, !PT ;  /* 0x000000040a0a7212 */ /* 0x000fe400078e3cff */
[----:B--2---:R-:W-:-:S04]  /*2f20*/  SEL R2, RZ, 0x1, P0 ;  /* 0x00000001ff027807 */ /* 0x004fc80000000000 */
[----:B------:R-:W-:Y:S01]  /*2f30*/  LOP3.LUT R9, R9, R2, RZ, 0x3c, !PT ;  /* 0x0000000209097212 */ /* 0x000fe200078e3cff */
[----:B------:R-:W-:Y:S06]  /*2f40*/  @P3 BRA `(.L_x_56) ;  /* 0xfffffffc002c3947 */ /* 0x000fec000383ffff */
[----:B------:R-:W-:Y:S01]  /*2f50*/  ULEA UR4, UR5, UR6, 0x3 ;  /* 0x0000000605047291 */ /* 0x000fe2000f8e18ff */
[----:B------:R-:W-:-:S08]  /*2f60*/  SHF.L.U32 R2, R12, 0x1f, RZ ;  /* 0x0000001f0c027819 */ /* 0x000fd000000006ff */
[----:B------:R-:W1:Y:S02]  /*2f70*/  SYNCS.PHASECHK.TRANS64 P0, [UR4+0xb0], R2 ;  /* 0x0000b002ff0075a7 */ /* 0x000e640008001004 */
[----:B-1----:R-:W-:Y:S05]  /*2f80*/  @P0 BRA `(.L_x_57) ;  /* 0x0000000000080947 */ /* 0x002fea0003800000 */
[----:B------:R-:W1:Y:S02]  /*2f90*/  SYNCS.PHASECHK.TRANS64.TRYWAIT P0, [UR4+0xb0], R2 ;  /* 0x0000b002ff0075a7 */ /* 0x000e640008001104 */
[----:B-1----:R-:W-:Y:S05]  /*2fa0*/  @!P0 BRA `(.L_x_58) ;  /* 0x0000004400e08947 */ /* 0x002fea0003800000 */
.L_x_57:
[----:B------:R-:W-:-:S04]  /*2fb0*/  UIADD3 UR7, UPT, UPT, UR5, 0x1, URZ ;  /* 0x0000000105077890 */ /* 0x000fc8000fffe0ff */
[----:B------:R-:W-:-:S04]  /*2fc0*/  UISETP.NE.AND UP0, UPT, UR7, 0x2, UPT ;  /* 0x000000020700788c */ /* 0x000fc8000bf05270 */
[----:B------:R-:W-:Y:S02]  /*2fd0*/  USEL UR8, URZ, 0x1, UP0 ;  /* 0x00000001ff087887 */ /* 0x000fe40008000000 */
[----:B------:R-:W-:-:S04]  /*2fe0*/  USEL UR7, UR7, URZ, UP0 ;  /* 0x000000ff07077287 */ /* 0x000fc80008000000 */
[----:B------:R-:W-:Y:S01]  /*2ff0*/  ULEA UR7, UR7, UR6, 0x3 ;  /* 0x0000000607077291 */ /* 0x000fe2000f8e18ff */
[----:B-1----:R-:W-:-:S04]  /*3000*/  LOP3.LUT R2, R12, UR8, RZ, 0x3c, !PT ;  /* 0x000000080c027c12 */ /* 0x002fc8000f8e3cff */
[----:B------:R-:W-:-:S04]  /*3010*/  SHF.L.U32 R0, R2, 0x1f, RZ ;  /* 0x0000001f02007819 */ /* 0x000fc800000006ff */
[----:B------:R-:W1:Y:S02]  /*3020*/  SYNCS.PHASECHK.TRANS64 P0, [UR7+0xb0], R0 ;  /* 0x0000b000ff0075a7 */ /* 0x000e640008001007 */
[----:B-1----:R-:W-:Y:S05]  /*3030*/  @P0 EXIT ;  /* 0x000000000000094d */ /* 0x002fea0003800000 */
[----:B------:R-:W-:Y:S02]  /*3040*/  SHF.L.U32 R2, R2, 0x1f, RZ ;  /* 0x0000001f02027819 */ /* 0x000fe400000006ff */
[----:B------:R-:W-:-:S07]  /*3050*/  MOV R0, UR7 ;  /* 0x0000000700007c02 */ /* 0x000fce0008000f00 */
.L_x_59:
[----:B-1----:R1:W2:Y:S02]  /*3060*/  SYNCS.PHASECHK.TRANS64.TRYWAIT P0, [R0+URZ+0xb0], R2 ;  /* 0x0000b002000075a7 */ /* 0x0022a400080011ff */
[----:B--2---:R-:W-:Y:S05]  /*3070*/  @!P0 NANOSLEEP.SYNCS 0x989680 ;  /* 0x009896800000895d */ /* 0x004fea0003900000 */
[----:B------:R-:W2:Y:S02]  /*3080*/  @!P0 SYNCS.PHASECHK.TRANS64 P0, [R0+URZ+0xb0], R2 ;  /* 0x0000b002000085a7 */ /* 0x000ea400080010ff */
[----:B--2---:R-:W-:Y:S05]  /*3090*/  @P0 EXIT ;  /* 0x000000000000094d */ /* 0x004fea0003800000 */
[----:B------:R-:W-:Y:S05]  /*30a0*/  BRA `(.L_x_59) ;  /* 0xfffffffc00ec7947 */ /* 0x000fea000383ffff */
.L_x_52:
[----:B------:R-:W-:Y:S05]  /*30b0*/  BRA.U UP4, `(.L_x_60) ;  /* 0x0000000d04bc7547 */ /* 0x000fea000b800000 */
[----:B------:R-:W-:Y:S01]  /*30c0*/  UMOV UR4, 0x40 ;  /* 0x0000004000047882 */ /* 0x000fe20000000000 */
[----:B------:R-:W-:Y:S01]  /*30d0*/  NOP ;  /* 0x0000000000007918 */ /* 0x000fe20000000000 */
[----:B------:R-:W-:Y:S01]  /*30e0*/  ULEA UR5, UR61, UR4, 0x18 ;  /* 0x000000043d057291 */ /* 0x000fe2000f8ec0ff */
[----:B------:R-:W-:Y:S02]  /*30f0*/  UMOV UR6, 0x400 ;  /* 0x0000040000067882 */ /* 0x000fe40000000000 */
[----:B------:R-:W-:-:S06]  /*3100*/  ULEA UR6, UR61, UR6, 0x18 ;  /* 0x000000063d067291 */ /* 0x000fcc000f8ec0ff */
[----:B------:R-:W1:Y:S02]  /*3110*/  LDS.U8 R0, [UR5+0x1c] ;  /* 0x00001c05ff007984 */ /* 0x000e640008000000 */
[----:B-1----:R-:W-:-:S13]  /*3120*/  ISETP.NE.AND P0, PT, R0, RZ, PT ;  /* 0x000000ff0000720c */ /* 0x002fda0003f05270 */
[----:B------:R-:W-:Y:S05]  /*3130*/  @P0 BRA `(.L_x_61) ;  /* 0x0000000000580947 */ /* 0x000fea0003800000 */
[----:B------:R-:W-:-:S13]  /*3140*/  ELECT P0, URZ, PT ;  /* 0x0000000000ff782f */ /* 0x000fda0003800000 */
[----:B------:R-:W-:Y:S05]  /*3150*/  @!P0 BRA `(.L_x_62) ;  /* 0x0000000000608947 */ /* 0x000fea0003800000 */
[----:B------:R-:W-:Y:S01]  /*3160*/  UMOV UR4, 0x10 ;  /* 0x0000001000047882 */ /* 0x000fe20000000000 */
[----:B------:R-:W-:Y:S01]  /*3170*/  HFMA2 R0, -RZ, RZ, 0, 5.9604644775390625e-08 ;  /* 0x00000001ff007431 */ /* 0x000fe200000001ff */
[----:B------:R-:W-:-:S03]  /*3180*/  MOV R3, 0xffff ;  /* 0x0000ffff00037802 */ /* 0x000fc60000000f00 */
[----:B------:R-:W-:Y:S04]  /*3190*/  DEPBAR.LE SB1, 0x36 ;  /* 0x00009d800000791a */ /* 0x000fe80000000000 */
[----:B------:R-:W1:Y:S02]  /*31a0*/  UTCATOMSWS.FIND_AND_SET.ALIGN UP0, UR4, UR4 ;  /* 0x00000004000475e3 */ /* 0x000e640008000800 */
[----:B-1----:R-:W-:Y:S01]  /*31b0*/  MOV R4, UR4 ;  /* 0x0000000400047c02 */ /* 0x002fe20008000f00 */
[----:B------:R-:W-:Y:S06]  /*31c0*/  BRA.U UP0, `(.L_x_63) ;  /* 0x0000000100187547 */ /* 0x000fec000b800000 */
.L_x_64:
[----:B------:R-:W-:Y:S05]  /*31d0*/  NANOSLEEP 0x64 ;  /* 0x000000640000795d */ /* 0x000fea0003800000 */
[----:B------:R-:W-:-:S05]  /*31e0*/  UMOV UR4, 0x10 ;  /* 0x0000001000047882 */ /* 0x000fca0000000000 */
[----:B------:R-:W-:Y:S04]  /*31f0*/  DEPBAR.LE SB1, 0x36 ;  /* 0x00009d800000791a */ /* 0x000fe80000000000 */
[----:B------:R-:W1:Y:S02]  /*3200*/  UTCATOMSWS.FIND_AND_SET.ALIGN UP0, UR4, UR4 ;  /* 0x00000004000475e3 */ /* 0x000e640008000800 */
[----:B-1----:R-:W-:Y:S01]  /*3210*/  MOV R4, UR4 ;  /* 0x0000000400047c02 */ /* 0x002fe20008000f00 */
[----:B------:R-:W-:Y:S05]  /*3220*/  BRA.U !UP0, `(.L_x_64) ;  /* 0xfffffffd08e87547 */ /* 0x000fea000b83ffff */
.L_x_63:
[-C--:B------:R-:W-:Y:S02]  /*3230*/  SHF.L.U32 R3, R3, R4.reuse, RZ ;  /* 0x0000000403037219 */ /* 0x080fe400000006ff */
[----:B------:R-:W-:Y:S01]  /*3240*/  SHF.L.U32 R0, R0, R4, RZ ;  /* 0x0000000400007219 */ /* 0x000fe200000006ff */
[----:B------:R-:W-:Y:S02]  /*3250*/  IMAD.SHL.U32 R4, R4, 0x20, RZ ;  /* 0x0000002004047824 */ /* 0x000fe400078e00ff */
[----:B------:R1:W-:Y:S04]  /*3260*/  ATOMS.OR RZ, [UR5+0x14], R3 ;  /* 0x00001403ffff798c */ /* 0x0003e8000b000005 */
[----:B------:R1:W-:Y:S04]  /*3270*/  ATOMS.OR RZ, [UR5+0x18], R0 ;  /* 0x00001800ffff798c */ /* 0x0003e8000b000005 */
[----:B------:R1:W-:Y:S01]  /*3280*/  STS [UR6+0x150], R4 ;  /* 0x00015004ff007988 */ /* 0x0003e20008000806 */
[----:B------:R-:W-:Y:S05]  /*3290*/  BRA `(.L_x_62) ;  /* 0x0000000000107947 */ /* 0x000fea0003800000 */
.L_x_61:
[----:B------:R-:W-:Y:S02]  /*32a0*/  MOV R0, 0xffffffff ;  /* 0xffffffff00007802 */ /* 0x000fe40000000f00 */
[----:B------:R-:W-:-:S03]  /*32b0*/  MOV R4, 0x32e0 ;  /* 0x000032e000047802 */ /* 0x000fc60000000f00 */
[----:B------:R1:W-:Y:S04]  /*32c0*/  STS [UR6+0x150], R0 ;  /* 0x00015000ff007988 */ /* 0x0003e80008000806 */
[----:B-1---5:R-:W-:Y:S05]  /*32d0*/  CALL.REL.NOINC `($__internal_1_$__cuda_sm10x_tcgen05_guardrail_trap_phase_invalid_during_alloc) ;  /* 0x0000004800607944 */ /* 0x022fea0003c00000 */
.L_x_62:
[----:B------:R-:W-:Y:S05]  /*32e0*/  WARPSYNC.ALL ;  /* 0x0000000000007948 */ /* 0x000fea0003800000 */
[----:B------:R-:W2:Y:S01]  /*32f0*/  S2UR UR4, SR_CgaCtaId ;  /* 0x00000000000479c3 */ /* 0x000ea20000008800 */
[----:B------:R-:W-:Y:S01]  /*3300*/  UMOV UR26, 0x400 ;  /* 0x00000400001a7882 */ /* 0x000fe20000000000 */
[----:B------:R-:W-:-:S06]  /*3310*/  NOP ;  /* 0x0000000000007918 */ /* 0x000fcc0000000000 */
[----:B------:R-:W-:Y:S06]  /*3320*/  BAR.ARV 0x6, 0xa0 ;  /* 0x0182800000007b1d */ /* 0x000fec0000002000 */
[----:B------:R-:W3:Y:S01]  /*3330*/  LDCU UR5, c[0x0][0x38c] ;  /* 0x00007180ff0577ac */ /* 0x000ee20008000800 */
[----:B------:R-:W-:Y:S01]  /*3340*/  LOP3.LUT R2, R2, 0xffff, RZ, 0xc0, !PT ;  /* 0x0000ffff02027812 */ /* 0x000fe200078ec0ff */
[----:B------:R-:W-:Y:S01]  /*3350*/  IMAD.MOV.U32 R11, RZ, RZ, 0x1 ;  /* 0x00000001ff0b7424 */ /* 0x000fe200078e00ff */
[----:B------:R-:W-:Y:S01]  /*3360*/  CS2R R8, SRZ ;  /* 0x0000000000087805 */ /* 0x000fe2000001ff00 */
[----:B------:R-:W4:Y:S01]  /*3370*/  LDCU UR7, c[0x0][0x38c] ;  /* 0x00007180ff0777ac */ /* 0x000f220008000800 */
[----:B------:R-:W-:Y:S01]  /*3380*/  R2UR UR27, R2 ;  /* 0x00000000021b72ca */ /* 0x000fe200000e0000 */
[----:B------:R-:W-:Y:S01]  /*3390*/  IMAD.MOV.U32 R10, RZ, RZ, RZ ;  /* 0x000000ffff0a7224 */ /* 0x000fe200078e00ff */
[----:B------:R-:W-:Y:S01]  /*33a0*/  UMOV UR31, URZ ;  /* 0x000000ff001f7c82 */ /* 0x000fe20008000000 */
[----:B------:R-:W-:Y:S01]  /*33b0*/  UMOV UR22, URZ ;  /* 0x000000ff00167c82 */ /* 0x000fe20008000000 */
[----:B--2---:R-:W-:Y:S01]  /*33c0*/  ULEA UR26, UR4, UR26, 0x18 ;  /* 0x0000001a041a7291 */ /* 0x004fe2000f8ec0ff */
[----:B------:R-:W-:Y:S01]  /*33d0*/  UMOV UR38, 0x0 ;  /* 0x0000000000267882 */ /* 0x000fe20000000000 */
[----:B------:R-:W-:-:S02]  /*33e0*/  UMOV UR39, 0x8100010 ;  /* 0x0810001000277882 */ /* 0x000fc40000000000 */
[----:B------:R-:W-:Y:S02]  /*33f0*/  UIADD3 UR4, UPT, UPT, UR26, 0x4400, URZ ;  /* 0x000044001a047890 */ /* 0x000fe4000fffe0ff */
[----:B------:R-:W-:Y:S02]  /*3400*/  UIADD3 UR6, UPT, UPT, UR26, 0x24400, URZ ;  /* 0x000244001a067890 */ /* 0x000fe4000fffe0ff */
[----:B---3--:R-:W-:Y:S01]  /*3410*/  UIADD3 UR5, UPT, UPT, UR5, 0x7f, URZ ;  /* 0x0000007f05057890 */ /* 0x008fe2000fffe0ff */
[----:B-1----:R-:W1:Y:S01]  /*3420*/  LDS R0, [UR26+0x150] ;  /* 0x0001501aff007984 */ /* 0x002e620008000800 */
[----:B------:R-:W-:Y:S01]  /*3430*/  UMOV UR36, 0x0 ;  /* 0x0000000000247882 */ /* 0x000fe20000000000 */
[----:B------:R-:W-:Y:S01]  /*3440*/  UMOV UR37, 0x8100010 ;  /* 0x0810001000257882 */ /* 0x000fe20000000000 */
[----:B------:R-:W-:Y:S02]  /*3450*/  USHF.R.S32.HI UR40, URZ, 0x1f, UR5 ;  /* 0x0000001fff287899 */ /* 0x000fe40008011405 */
[----:B----4-:R-:W-:-:S02]  /*3460*/  UISETP.GE.AND UP4, UPT, UR7, 0x1, UPT ;  /* 0x000000010700788c */ /* 0x010fc4000bf86270 */
[----:B------:R-:W-:Y:S02]  /*3470*/  ULEA.HI UR40, UR40, UR5, URZ, 0x7 ;  /* 0x0000000528287291 */ /* 0x000fe4000f8f38ff */
[----:B------:R-:W-:Y:S02]  /*3480*/  USHF.R.U32.HI UR5, URZ, 0x4, UR4 ;  /* 0x00000004ff057899 */ /* 0x000fe40008011604 */
[----:B------:R-:W-:Y:S02]  /*3490*/  USHF.R.S32.HI UR40, URZ, 0x7, UR40 ;  /* 0x00000007ff287899 */ /* 0x000fe40008011428 */
[----:B------:R-:W-:Y:S02]  /*34a0*/  USHF.R.U32.HI UR4, URZ, 0x4, UR6 ;  /* 0x00000004ff047899 */ /* 0x000fe40008011606 */
[----:B------:R-:W-:Y:S02]  /*34b0*/  UISETP.LT.AND UP0, UPT, UR40, 0x1, UPT ;  /* 0x000000012800788c */ /* 0x000fe4000bf01270 */
[----:B------:R-:W-:-:S02]  /*34c0*/  ULOP3.LUT UR5, UR5, 0x3fff, URZ, 0xc0, !UPT ;  /* 0x00003fff05057892 */ /* 0x000fc4000f8ec0ff */
[----:B------:R-:W-:Y:S02]  /*34d0*/  ULOP3.LUT UR4, UR4, 0x3fff, URZ, 0xc0, !UPT ;  /* 0x00003fff04047892 */ /* 0x000fe4000f8ec0ff */
[----:B------:R-:W-:Y:S02]  /*34e0*/  USEL UR41, UR40, 0x1, !UP0 ;  /* 0x0000000128297887 */ /* 0x000fe4000c000000 */
[----:B------:R-:W-:Y:S02]  /*34f0*/  ULOP3.LUT UR28, UR5, 0x10000, URZ, 0xfc, !UPT ;  /* 0x00010000051c7892 */ /* 0x000fe4000f8efcff */
[----:B------:R-:W-:Y:S02]  /*3500*/  ULOP3.LUT UR29, UR4, 0x10000, URZ, 0xfc, !UPT ;  /* 0x00010000041d7892 */ /* 0x000fe4000f8efcff */
[----:B------:R-:W-:Y:S01]  /*3510*/  UIADD3 UR41, UPT, UPT, -UR41, URZ, URZ ;  /* 0x000000ff29297290 */ /* 0x000fe2000fffe1ff */
[----:B------:R-:W-:Y:S01]  /*3520*/  UMOV UR34, 0x0 ;  /* 0x0000000000227882 */ /* 0x000fe20000000000 */
[----:B------:R-:W-:Y:S01]  /*3530*/  UMOV UR35, 0x8100010 ;  /* 0x0810001000237882 */ /* 0x000fe20000000000 */
[----:B------:R-:W-:Y:S01]  /*3540*/  UMOV UR32, 0x0 ;  /* 0x0000000000207882 */ /* 0x000fe20000000000 */
[----:B------:R-:W-:Y:S01]  /*3550*/  UMOV UR33, 0x8100010 ;  /* 0x0810001000217882 */ /* 0x000fe20000000000 */
[----:B-1----:R-:W-:-:S15]  /*3560*/  R2UR UR42, R0 ;  /* 0x00000000002a72ca */ /* 0x002fde00000e0000 */
.L_x_71:
[----:B------:R-:W-:Y:S02]  /*3570*/  LEA R0, R10, UR26, 0x3 ;  /* 0x0000001a0a007c11 */ /* 0x000fe4000f8e18ff */
[----:B------:R-:W-:Y:S02]  /*3580*/  SHF.L.U32 R2, R9, 0x1f, RZ ;  /* 0x0000001f09027819 */ /* 0x000fe400000006ff */
[----:B------:R-:W-:Y:S01]  /*3590*/  PLOP3.LUT P0, PT, PT, PT, UP4, 0x80, 0x8 ;  /* 0x000000000008781c */ /* 0x000fe20003f0f048 */
[----:B------:R-:W-:Y:S01]  /*35a0*/  VIADD R3, R0, 0xb0 ;  /* 0x000000b000037836 */ /* 0x000fe20000000000 */
[----:B-1----:R-:W1:Y:S02]  /*35b0*/  SYNCS.PHASECHK.TRANS64.TRYWAIT P1, [R0+URZ+0xa0], R2 ;  /* 0x0000a002000075a7 */ /* 0x002e6400080211ff */
[----:B-1-3--:R-:W-:Y:S09]  /*35c0*/  @!P1 BRA `(.L_x_65) ;  /* 0x0000004000709947 */ /* 0x00aff20003800000 */
.L_x_130:
[----:B------:R-:W-:Y:S01]  /*35d0*/  LEA R4, R10, UR26, 0x4 ;  /* 0x0000001a0a047c11 */ /* 0x000fe2000f8e20ff */
[----:B------:R-:W-:Y:S01]  /*35e0*/  @UP4 ULEA UR4, UR22, UR26, 0x3 ;  /* 0x0000001a16044291 */ /* 0x000fe2000f8e18ff */
[----:B------:R-:W-:Y:S01]  /*35f0*/  PLOP3.LUT P2, PT, PT, PT, PT, 0x80, 0x8 ;  /* 0x000000000008781c */ /* 0x000fe20003f4f070 */
[----:B------:R-:W-:Y:S01]  /*3600*/  ULEA UR30, UR31, UR26, 0x3 ;  /* 0x0000001a1f1e7291 */ /* 0x000fe2000f8e18ff */
[----:B------:R-:W-:Y:S01]  /*3610*/  PRMT R3, RZ, 0x654, R3 ;  /* 0x00000654ff037816 */ /* 0x000fe20000000003 */
[----:B------:R-:W-:Y:S01]  /*3620*/  ULEA UR11, UR31, UR42, 0x6 ;  /* 0x0000002a1f0b7291 */ /* 0x000fe2000f8e30ff */
[----:B------:R-:W2:Y:S01]  /*3630*/  LDS.128 R4, [R4+0x130] ;  /* 0x0001300004047984 */ /* 0x000ea20000000c00 */
[----:B-1----:R-:W-:Y:S02]  /*3640*/  @P0 SHF.L.U32 R2, R8, 0x1f, RZ ;  /* 0x0000001f08020819 */ /* 0x002fe400000006ff */
[----:B------:R-:W-:Y:S01]  /*3650*/  SHF.L.U32 R0, R11, 0x1f, RZ ;  /* 0x0000001f0b007819 */ /* 0x000fe200000006ff */
[----:B------:R-:W-:Y:S01]  /*3660*/  @!PT LDS RZ, [RZ] ;  /* 0x00000000fffff984 */ /* 0x000fe20000000800 */
[----:B------:R-:W-:Y:S01]  /*3670*/  @!PT LDS RZ, [RZ] ;  /* 0x00000000fffff984 */ /* 0x000fe20000000800 */
[----:B------:R-:W-:Y:S01]  /*3680*/  @!PT LDS RZ, [RZ] ;  /* 0x00000000fffff984 */ /* 0x000fe20000000800 */
[----:B------:R-:W-:Y:S01]  /*3690*/  @!PT LDS RZ, [RZ] ;  /* 0x00000000fffff984 */ /* 0x000fe20000000800 */
[----:B------:R1:W-:Y:S06]  /*36a0*/  MEMBAR.ALL.CTA ;  /* 0x0000000000007992 */ /* 0x0003ec0000008000 */
[----:B-1----:R-:W1:Y:S02]  /*36b0*/  FENCE.VIEW.ASYNC.S ;  /* 0x00000000000073c6 */ /* 0x002e640000000000 */
[----:B-1----:R1:W-:Y:S01]  /*36c0*/  SYNCS.ARRIVE.TRANS64.RED.A1T0 RZ, [R3+URZ], RZ ;  /* 0x000000ff03ff79a7 */ /* 0x0023e200081004ff */
[----:B------:R1:W3:Y:S01]  /*36d0*/  @P0 SYNCS.PHASECHK.TRANS64.TRYWAIT P2, [UR4], R2 ;  /* 0x00000002ff0005a7 */ /* 0x0002e20008041104 */
[----:B--2---:R-:W-:Y:S01]  /*36e0*/  LOP3.LUT P1, RZ, R6, 0x1, RZ, 0xc0, !PT ;  /* 0x0000000106ff7812 */ /* 0x004fe2000782c0ff */
[----:B------:R-:W2:Y:S02]  /*36f0*/  SYNCS.PHASECHK.TRANS64.TRYWAIT P0, [UR30+0xe0], R0 ;  /* 0x0000e000ff0075a7 */ /* 0x000ea4000800111e */
[----:B-123--:R-:W-:Y:S10]  /*3700*/  @!P0 BRA `(.L_x_66) ;  /* 0x0000004000348947 */ /* 0x00eff40003800000 */
.L_x_132:
[----:B------:R-:W-:Y:S01]  /*3710*/  IADD3 R10, PT, PT, R10, 0x1, RZ ;  /* 0x000000010a0a7810 */ /* 0x000fe20007ffe0ff */
[----:B------:R-:W-:Y:S06]  /*3720*/  BRA.U !UP4, `(.L_x_67) ;  /* 0x000000010cc07547 */ /* 0x000fec000b800000 */
[----:B------:R-:W-:Y:S01]  /*3730*/  UPLOP3.LUT UP2, UPT, UPT, UPT, UPT, 0x40, 0x4 ;  /* 0x000000000004789c */ /* 0x000fe20003f4e870 */
[----:B------:R-:W-:Y:S01]  /*3740*/  UMOV UR24, UR41 ;  /* 0x0000002900187c82 */ /* 0x000fe20008000000 */
[----:B------:R-:W-:Y:S01]  /*3750*/  UMOV UR23, UR40 ;  /* 0x0000002800177c82 */ /* 0x000fe20008000000 */
[----:B------:R-:W-:-:S08]  /*3760*/  UMOV UR10, UR22 ;  /* 0x00000016000a7c82 */ /* 0x000fd00008000000 */
.L_x_70:
[----:B------:R-:W-:Y:S02]  /*3770*/  UIADD3 UR24, UPT, UPT, UR24, 0x1, URZ ;  /* 0x0000000118187890 */ /* 0x000fe4000fffe0ff */
[----:B--2---:R-:W-:Y:S02]  /*3780*/  ULEA UR5, UR10, UR26, 0x3 ;  /* 0x0000001a0a057291 */ /* 0x004fe4000f8e18ff */
[----:B------:R-:W-:Y:S01]  /*3790*/  UISETP.NE.AND UP3, UPT, UR24, URZ, UPT ;  /* 0x000000ff1800728c */ /* 0x000fe2000bf65270 */
[----:B---3--:R-:W-:Y:S10]  /*37a0*/  @P2 BRA `(.L_x_68) ;  /* 0x00000000000c2947 */ /* 0x008ff40003800000 */
[----:B-1----:R-:W-:Y:S04]  /*37b0*/  SHF.L.U32 R2, R8, 0x1f, RZ ;  /* 0x0000001f08027819 */ /* 0x002fe800000006ff */
[----:B------:R-:W1:Y:S02]  /*37c0*/  SYNCS.PHASECHK.TRANS64.TRYWAIT P0, [UR5], R2 ;  /* 0x00000002ff0075a7 */ /* 0x000e640008001105 */
[----:B-1----:R-:W-:Y:S05]  /*37d0*/  @!P0 BRA `(.L_x_69) ;  /* 0x0000004000188947 */ /* 0x002fea0003800000 */
.L_x_68:
[----:B------:R-:W-:Y:S01]  /*37e0*/  UISETP.NE.AND UP0, UPT, UR23, 0x1, UPT ;  /* 0x000000011700788c */ /* 0x000fe2000bf05270 */
[----:B------:R-:W-:Y:S01]  /*37f0*/  PLOP3.LUT P2, PT, PT, PT, PT, 0x80, 0x8 ;  /* 0x000000000008781c */ /* 0x000fe20003f4f070 */
[----:B------:R-:W-:Y:S02]  /*3800*/  UIADD3 UR4, UPT, UPT, UR10, 0x1, URZ ;  /* 0x000000010a047890 */ /* 0x000fe4000fffe0ff */
[----:B------:R-:W-:Y:S02]  /*3810*/  UIADD3 UR25, UPT, UPT, UR5, 0x40, URZ ;  /* 0x0000004005197890 */ /* 0x000fe4000fffe0ff */
[----:B------:R-:W-:Y:S01]  /*3820*/  UISETP.NE.AND UP1, UPT, UR4, 0x8, UPT ;  /* 0x000000080400788c */ /* 0x000fe2000bf25270 */
[----:B------:R-:W-:Y:S01]  /*3830*/  PLOP3.LUT P0, PT, PT, PT, UP0, 0x80, 0x8 ;  /* 0x000000000008781c */ /* 0x000fe20003f0f008 */
[----:B------:R-:W-:Y:S02]  /*3840*/  UIADD3 UR23, UPT, UPT, UR23, -0x1, URZ ;  /* 0xffffffff17177890 */ /* 0x000fe4000fffe0ff */
[----:B------:R-:W-:Y:S02]  /*3850*/  USEL UR6, URZ, 0x1, UP1 ;  /* 0x00000001ff067887 */ /* 0x000fe40008800000 */
[----:B------:R-:W-:Y:S01]  /*3860*/  USEL UR22, UR4, URZ, UP1 ;  /* 0x000000ff04167287 */ /* 0x000fe20008800000 */
[----:B------:R-:W-:Y:S01]  /*3870*/  UMOV UR7, 0x40004040 ;  /* 0x4000404000077882 */ /* 0x000fe20000000000 */
[----:B------:R-:W-:Y:S02]  /*3880*/  UMOV UR5, 0x40004040 ;  /* 0x4000404000057882 */ /* 0x000fe40000000000 */
[----:B------:R-:W-:Y:S01]  /*3890*/  @UP0 ULEA UR4, UR22, UR26, 0x3 ;  /* 0x0000001a16040291 */ /* 0x000fe2000f8e18ff */
[----:B------:R-:W-:Y:S01]  /*38a0*/  LOP3.LUT R8, R8, UR6, RZ, 0x3c, !PT ;  /* 0x0000000608087c12 */ /* 0x000fe2000f8e3cff */
[----:B------:R-:W-:Y:S01]  /*38b0*/  ULEA UR6, UR10, UR29, 0x9 ;  /* 0x0000001d0a067291 */ /* 0x000fe2000f8e48ff */
[----:B------:R-:W-:Y:S02]  /*38c0*/  UMOV UR21, 0x40004040 ;  /* 0x4000404000157882 */ /* 0x000fe40000000000 */
[----:B-1----:R-:W-:Y:S01]  /*38d0*/  @P0 SHF.L.U32 R0, R8, 0x1f, RZ ;  /* 0x0000001f08000819 */ /* 0x002fe200000006ff */
[----:B------:R-:W-:Y:S02]  /*38e0*/  UIADD3 UR20, UPT, UPT, UR6, 0x2, URZ ;  /* 0x0000000206147890 */ /* 0x000fe4000fffe0ff */
[----:B------:R-:W-:Y:S01]  /*38f0*/  UIADD3 UR16, UPT, UPT, UR6, 0x4, URZ ;  /* 0x0000000406107890 */ /* 0x000fe2000fffe0ff */
[----:B------:R2:W3:Y:S01]  /*3900*/  @P0 SYNCS.PHASECHK.TRANS64.TRYWAIT P2, [UR4], R0 ;  /* 0x00000000ff0005a7 */ /* 0x0004e20008041104 */
[----:B------:R-:W-:Y:S02]  /*3910*/  ULEA UR4, UR10, UR28, 0xa ;  /* 0x0000001c0a047291 */ /* 0x000fe4000f8e50ff */
[----:B------:R-:W-:Y:S02]  /*3920*/  UIADD3 UR12, UPT, UPT, UR6, 0x6, URZ ;  /* 0x00000006060c7890 */ /* 0x000fe4000fffe0ff */
[----:B------:R-:W-:Y:S02]  /*3930*/  UIADD3 UR18, UPT, UPT, UR4, 0x2, URZ ;  /* 0x0000000204127890 */ /* 0x000fe4000fffe0ff */
[----:B------:R-:W-:Y:S02]  /*3940*/  UIADD3 UR14, UPT, UPT, UR4, 0x4, URZ ;  /* 0x00000004040e7890 */ /* 0x000fe4000fffe0ff */
[----:B------:R-:W-:Y:S01]  /*3950*/  UIADD3 UR8, UPT, UPT, UR4, 0x6, URZ ;  /* 0x0000000604087890 */ /* 0x000fe2000fffe0ff */
[----:B------:R2:W-:Y:S01]  /*3960*/  UTCQMMA gdesc[UR4], gdesc[UR6], tmem[UR11], tmem[UR38], idesc[UR39], UP2 ;  /* 0x00ff2606040075ea */ /* 0x0005e2000900030b */
[----:B------:R-:W-:Y:S01]  /*3970*/  UPLOP3.LUT UP2, UPT, UPT, UPT, UPT, 0x80, 0x8 ;  /* 0x000000000008789c */ /* 0x000fe20003f4f070 */
[----:B------:R-:W-:Y:S01]  /*3980*/  UMOV UR19, 0x40004040 ;  /* 0x4000404000137882 */ /* 0x000fe20000000000 */
[----:B------:R-:W-:Y:S01]  /*3990*/  UMOV UR17, 0x40004040 ;  /* 0x4000404000117882 */ /* 0x000fe20000000000 */
[----:B------:R2:W-:Y:S01]  /*39a0*/  UTCQMMA gdesc[UR18], gdesc[UR20], tmem[UR11], tmem[UR36], idesc[UR37], UPT ;  /* 0x00ff2414120075ea */ /* 0x0005e2000b80030b */
[----:B------:R-:W-:Y:S01]  /*39b0*/  UMOV UR15, 0x40004040 ;  /* 0x40004040000f7882 */ /* 0x000fe20000000000 */
[----:B------:R-:W-:Y:S01]  /*39c0*/  UMOV UR13, 0x40004040 ;  /* 0x40004040000d7882 */ /* 0x000fe20000000000 */
[----:B------:R-:W-:Y:S01]  /*39d0*/  UMOV UR9, 0x40004040 ;  /* 0x4000404000097882 */ /* 0x000fe20000000000 */
[----:B------:R2:W-:Y:S01]  /*39e0*/  UTCQMMA gdesc[UR14], gdesc[UR16], tmem[UR11], tmem[UR34], idesc[UR35], UPT ;  /* 0x00ff22100e0075ea */ /* 0x0005e2000b80030b */
[----:B------:R2:W-:Y:S01]  /*39f0*/  UTCQMMA gdesc[UR8], gdesc[UR12], tmem[UR11], tmem[UR32], idesc[UR33], UPT ;  /* 0x00ff200c080075ea */ /* 0x0005e2000b80030b */
[----:B------:R2:W-:Y:S01]  /*3a00*/  UTCBAR.MULTICAST [UR25], URZ, UR27 ;  /* 0x000000ff190073e9 */ /* 0x0005e2000800081b */
[----:B------:R-:W-:Y:S01]  /*3a10*/  UMOV UR10, UR22 ;  /* 0x00000016000a7c82 */ /* 0x000fe20008000000 */
[----:B------:R-:W-:Y:S05]  /*3a20*/  BRA.U UP3, `(.L_x_70) ;  /* 0xfffffffd03507547 */ /* 0x000fea000b83ffff */
.L_x_67:
[----:B--2---:R-:W-:Y:S01]  /*3a30*/  UIADD3 UR4, UPT, UPT, UR31, 0x1, URZ ;  /* 0x000000011f047890 */ /* 0x004fe2000fffe0ff */
[C---:B------:R-:W-:Y:S01]  /*3a40*/  ISETP.NE.AND P0, PT, R10.reuse, 0x2, PT ;  /* 0x000000020a00780c */ /* 0x040fe20003f05270 */
[----:B------:R-:W-:Y:S02]  /*3a50*/  UIADD3 UR5, UPT, UPT, UR30, 0xc0, URZ ;  /* 0x000000c01e057890 */ /* 0x000fe4000fffe0ff */
[----:B------:R-:W-:Y:S01]  /*3a60*/  UISETP.NE.AND UP0, UPT, UR4, 0x4, UPT ;  /* 0x000000040400788c */ /* 0x000fe2000bf05270 */
[----:B-1----:R-:W-:Y:S02]  /*3a70*/  SEL R0, RZ, 0x1, P0 ;  /* 0x00000001ff007807 */ /* 0x002fe40000000000 */
[----:B------:R-:W-:Y:S01]  /*3a80*/  SEL R10, R10, RZ, P0 ;  /* 0x000000ff0a0a7207 */ /* 0x000fe20000000000 */
[----:B------:R-:W-:Y:S01]  /*3a90*/  USEL UR6, URZ, 0x1, UP0 ;  /* 0x00000001ff067887 */ /* 0x000fe20008000000 */
[----:B------:R-:W-:Y:S01]  /*3aa0*/  LOP3.LUT R9, R9, R0, RZ, 0x3c, !PT ;  /* 0x0000000009097212 */ /* 0x000fe200078e3cff */
[----:B------:R-:W-:Y:S01]  /*3ab0*/  USEL UR31, UR4, URZ, UP0 ;  /* 0x000000ff041f7287 */ /* 0x000fe20008000000 */
[----:B------:R1:W-:Y:S03]  /*3ac0*/  UTCBAR [UR5], URZ ;  /* 0x000000ff050073e9 */ /* 0x0003e600080000ff */
[----:B------:R-:W-:Y:S01]  /*3ad0*/  LOP3.LUT R11, R11, UR6, RZ, 0x3c, !PT ;  /* 0x000000060b0b7c12 */ /* 0x000fe2000f8e3cff */
[----:B------:R-:W-:Y:S07]  /*3ae0*/  @P1 BRA `(.L_x_71) ;  /* 0xfffffff800a01947 */ /* 0x000fee000383ffff */
[----:B------:R-:W2:Y:S01]  /*3af0*/  S2UR UR8, SR_CgaCtaId ;  /* 0x00000000000879c3 */ /* 0x000ea20000008800 */
[----:B------:R-:W-:Y:S01]  /*3b00*/  ELECT P0, URZ, PT ;  /* 0x0000000000ff782f */ /* 0x000fe20003800000 */
[----:B------:R-:W-:Y:S01]  /*3b10*/  IMAD.MOV.U32 R0, RZ, RZ, 0x1 ;  /* 0x00000001ff007424 */ /* 0x000fe200078e00ff */
[----:B------:R-:W-:Y:S01]  /*3b20*/  UIADD3 UR26, UPT, UPT, UR26, 0xe0, URZ ;  /* 0x000000e01a1a7890 */ /* 0x000fe2000fffe0ff */
[----:B------:R-:W-:Y:S01]  /*3b30*/  SHF.L.U32 R2, R11, 0x1f, RZ ;  /* 0x0000001f0b027819 */ /* 0x000fe200000006ff */
[----:B------:R-:W-:-:S03]  /*3b40*/  UMOV UR4, 0x40 ;  /* 0x0000004000047882 */ /* 0x000fc60000000000 */
[----:B------:R-:W-:Y:S01]  /*3b50*/  UVIRTCOUNT.DEALLOC.SMPOOL 0x80 ;  /* 0x000000800000784c */ /* 0x000fe20000000000 */
[----:B--2---:R-:W-:Y:S02]  /*3b60*/  ULEA UR8, UR8, UR4, 0x18 ;  /* 0x0000000408087291 */ /* 0x004fe4000f8ec0ff */
[----:B------:R-:W-:-:S07]  /*3b70*/  ULEA UR4, UR31, UR26, 0x3 ;  /* 0x0000001a1f047291 */ /* 0x000fce000f8e18ff */
[----:B------:R2:W-:Y:S02]  /*3b80*/  @P0 STS.U8 [UR8+0x1c], R0 ;  /* 0x00001c00ff000988 */ /* 0x0005e40008000008 */
[----:B------:R-:W4:Y:S02]  /*3b90*/  SYNCS.PHASECHK.TRANS64.TRYWAIT P0, [UR4], R2 ;  /* 0x00000002ff0075a7 */ /* 0x000f240008001104 */
[----:B--2-4-:R-:W-:Y:S05]  /*3ba0*/  @!P0 BRA `(.L_x_72) ;  /* 0x0000003c003c8947 */ /* 0x014fea0003800000 */
.L_x_135:
[----:B------:R-:W-:-:S04]  /*3bb0*/  UIADD3 UR4, UPT, UPT, UR31, 0x1, URZ ;  /* 0x000000011f047890 */ /* 0x000fc8000fffe0ff */
[----:B------:R-:W-:-:S04]  /*3bc0*/  UISETP.NE.AND UP0, UPT, UR4, 0x4, UPT ;  /* 0x000000040400788c */ /* 0x000fc8000bf05270 */
[----:B------:R-:W-:Y:S02]  /*3bd0*/  USEL UR6, URZ, 0x1, UP0 ;  /* 0x00000001ff067887 */ /* 0x000fe40008000000 */
[----:B------:R-:W-:-:S04]  /*3be0*/  USEL UR4, UR4, URZ, UP0 ;  /* 0x000000ff04047287 */ /* 0x000fc80008000000 */
[----:B-1----:R-:W-:Y:S01]  /*3bf0*/  ULEA UR5, UR4, UR26, 0x3 ;  /* 0x0000001a04057291 */ /* 0x002fe2000f8e18ff */
[----:B--2---:R-:W-:-:S04]  /*3c00*/  LOP3.LUT R2, R11, UR6, RZ, 0x3c, !PT ;  /* 0x000000060b027c12 */ /* 0x004fc8000f8e3cff */
[----:B------:R-:W-:-:S04]  /*3c10*/  SHF.L.U32 R3, R2, 0x1f, RZ ;  /* 0x0000001f02037819 */ /* 0x000fc800000006ff */
[----:B------:R-:W1:Y:S02]  /*3c20*/  SYNCS.PHASECHK.TRANS64.TRYWAIT P0, [UR5], R3 ;  /* 0x00000003ff0075a7 */ /* 0x000e640008001105 */
[----:B-1----:R-:W-:Y:S05]  /*3c30*/  @!P0 BRA `(.L_x_73) ;  /* 0x0000003c00308947 */ /* 0x002fea0003800000 */
.L_x_137:
        /* <DEDUP_REMOVED lines=9> */
.L_x_139:
[----:B------:R-:W-:-:S04]  /*3cd0*/  UIADD3 UR4, UPT, UPT, UR4, 0x1, URZ ;  /* 0x0000000104047890 */ /* 0x000fc8000fffe0ff */
[----:B------:R-:W-:-:S04]  /*3ce0*/  UISETP.NE.AND UP0, UPT, UR4, 0x4, UPT ;  /* 0x000000040400788c */ /* 0x000fc8000bf05270 */
[----:B------:R-:W-:Y:S02]  /*3cf0*/  USEL UR5, URZ, 0x1, UP0 ;  /* 0x00000001ff057887 */ /* 0x000fe40008000000 */
[----:B------:R-:W-:-:S04]  /*3d00*/  USEL UR4, UR4, URZ, UP0 ;  /* 0x000000ff04047287 */ /* 0x000fc80008000000 */
[----:B------:R-:W-:Y:S01]  /*3d10*/  ULEA UR4, UR4, UR26, 0x3 ;  /* 0x0000001a04047291 */ /* 0x000fe2000f8e18ff */
[----:B------:R-:W-:-:S04]  /*3d20*/  LOP3.LUT R2, R2, UR5, RZ, 0x3c, !PT ;  /* 0x0000000502027c12 */ /* 0x000fc8000f8e3cff */
[----:B------:R-:W-:-:S04]  /*3d30*/  SHF.L.U32 R2, R2, 0x1f, RZ ;  /* 0x0000001f02027819 */ /* 0x000fc800000006ff */
[----:B------:R-:W2:Y:S02]  /*3d40*/  SYNCS.PHASECHK.TRANS64.TRYWAIT P0, [UR4], R2 ;  /* 0x00000002ff0075a7 */ /* 0x000ea40008001104 */
[----:B--2---:R-:W-:Y:S05]  /*3d50*/  @!P0 BRA `(.L_x_75) ;  /* 0x0000003c00188947 */ /* 0x004fea0003800000 */
.L_x_141:
[----:B------:R-:W-:Y:S01]  /*3d60*/  NOP ;  /* 0x0000000000007918 */ /* 0x000fe20000000000 */
[----:B-1----:R-:W1:Y:S01]  /*3d70*/  LDS R0, [UR8+0x14] ;  /* 0x00001408ff007984 */ /* 0x002e620008000800 */
[----:B------:R-:W-:Y:S01]  /*3d80*/  ULOP3.LUT UR4, UR42, 0xffff, URZ, 0xc0, !UPT ;  /* 0x0000ffff2a047892 */ /* 0x000fe2000f8ec0ff */
[----:B------:R-:W-:Y:S01]  /*3d90*/  UMOV UR5, 0xffff ;  /* 0x0000ffff00057882 */ /* 0x000fe20000000000 */
[----:B------:R-:W-:Y:S02]  /*3da0*/  UMOV UR6, 0x1 ;  /* 0x0000000100067882 */ /* 0x000fe40000000000 */
[----:B------:R-:W-:-:S04]  /*3db0*/  USHF.R.U32.HI UR4, URZ, 0x5, UR4 ;  /* 0x00000005ff047899 */ /* 0x000fc80008011604 */
[----:B------:R-:W-:Y:S02]  /*3dc0*/  USHF.L.U32 UR5, UR5, UR4, URZ ;  /* 0x0000000405057299 */ /* 0x000fe400080006ff */
[----:B------:R-:W-:-:S04]  /*3dd0*/  USHF.L.U32 UR4, UR6, UR4, URZ ;  /* 0x0000000406047299 */ /* 0x000fc800080006ff */
[----:B-1----:R-:W-:-:S04]  /*3de0*/  LOP3.LUT R0, R0, UR5, RZ, 0xc0, !PT ;  /* 0x0000000500007c12 */ /* 0x002fc8000f8ec0ff */
[----:B------:R-:W-:-:S13]  /*3df0*/  ISETP.NE.AND P0, PT, R0, UR5, PT ;  /* 0x0000000500007c0c */ /* 0x000fda000bf05270 */
[----:B------:R-:W-:Y:S05]  /*3e00*/  @P0 BRA `(.L_x_76) ;  /* 0x0000000000580947 */ /* 0x000fea0003800000 */
[----:B------:R-:W1:Y:S02]  /*3e10*/  LDS R0, [UR8+0x18] ;  /* 0x00001808ff007984 */ /* 0x000e640008000800 */
[----:B-1----:R-:W-:-:S04]  /*3e20*/  LOP3.LUT R0, R0, UR4, RZ, 0xc0, !PT ;  /* 0x0000000400007c12 */ /* 0x002fc8000f8ec0ff */
[----:B------:R-:W-:-:S13]  /*3e30*/  ISETP.NE.AND P0, PT, R0, UR4, PT ;  /* 0x0000000400007c0c */ /* 0x000fda000bf05270 */
[----:B------:R-:W-:Y:S05]  /*3e40*/  @P0 BRA `(.L_x_77) ;  /* 0x00000000003c0947 */ /* 0x000fea0003800000 */
[----:B------:R-:W1:Y:S01]  /*3e50*/  S2R R2, SR_LANEID ;  /* 0x0000000000027919 */ /* 0x000e620000000000 */
[----:B------:R-:W-:-:S06]  /*3e60*/  ULOP3.LUT UR5, URZ, UR5, URZ, 0x33, !UPT ;  /* 0x00000005ff057292 */ /* 0x000fcc000f8e33ff */
[----:B------:R-:W-:-:S04]  /*3e70*/  IMAD.U32 R0, RZ, RZ, UR5 ;  /* 0x00000005ff007e24 */ /* 0x000fc8000f8e00ff */
[----:B------:R2:W4:Y:S02]  /*3e80*/  REDUX UR7, R0 ;  /* 0x00000000000773c4 */ /* 0x0005240000000000 */
[----:B------:R1:W-:Y:S01]  /*3e90*/  UTCATOMSWS.AND URZ, UR5 ;  /* 0x0000000500ff79e3 */ /* 0x0003e20008000000 */
[----:B--2---:R-:W-:Y:S01]  /*3ea0*/  LOP3.LUT R0, RZ, UR4, RZ, 0x33, !PT ;  /* 0x00000004ff007c12 */ /* 0x004fe2000f8e33ff */
[----:B------:R-:W-:Y:S02]  /*3eb0*/  VOTEU.ANY UR4, UPT, PT ;  /* 0x0000000000047886 */ /* 0x000fe400038e0100 */
[----:B------:R-:W-:Y:S02]  /*3ec0*/  UFLO.U32 UR4, UR4 ;  /* 0x00000004000472bd */ /* 0x000fe400080e0000 */
[----:B------:R-:W2:Y:S04]  /*3ed0*/  REDUX UR6, R0 ;  /* 0x00000000000673c4 */ /* 0x000ea80000000000 */
[----:B-1----:R-:W-:-:S02]  /*3ee0*/  ISETP.EQ.U32.AND P0, PT, R2, UR4, PT ;  /* 0x0000000402007c0c */ /* 0x002fc4000bf02070 */
[----:B----4-:R-:W-:-:S11]  /*3ef0*/  MOV R2, UR7 ;  /* 0x0000000700027c02 */ /* 0x010fd60008000f00 */
[----:B------:R1:W-:Y:S01]  /*3f00*/  @P0 ATOMS.AND RZ, [UR8+0x14], R2 ;  /* 0x00001402ffff098c */ /* 0x0003e2000a800008 */
[----:B--2---:R-:W-:-:S05]  /*3f10*/  IMAD.U32 R0, RZ, RZ, UR6 ;  /* 0x00000006ff007e24 */ /* 0x004fca000f8e00ff */
[----:B------:R1:W-:Y:S01]  /*3f20*/  @P0 ATOMS.AND RZ, [UR8+0x18], R0 ;  /* 0x00001800ffff098c */ /* 0x0003e2000a800008 */
[----:B------:R-:W-:Y:S05]  /*3f30*/  BRA `(.L_x_78) ;  /* 0x0000000000147947 */ /* 0x000fea0003800000 */
.L_x_77:
[----:B------:R-:W-:Y:S02]  /*3f40*/  MOV R2, 0x3f60 ;  /* 0x00003f6000027802 */ /* 0x000fe40000000f00 */
[----:B---3-5:R-:W-:Y:S05]  /*3f50*/  CALL.REL.NOINC `($__internal_0_$__cuda_sm10x_tcgen05_guardrail_trap_col_being_dealloced_not_returned_by_alloc) ;  /* 0x0000003c00347944 */ /* 0x028fea0003c00000 */
[----:B------:R-:W-:Y:S05]  /*3f60*/  BRA `(.L_x_78) ;  /* 0x0000000000087947 */ /* 0x000fea0003800000 */
.L_x_76:
[----:B------:R-:W-:Y:S02]  /*3f70*/  MOV R2, 0x3f90 ;  /* 0x00003f9000027802 */ /* 0x000fe40000000f00 */
[----:B---3-5:R-:W-:Y:S05]  /*3f80*/  CALL.REL.NOINC `($__internal_2_$__cuda_sm10x_tcgen05_guardrail_trap_unallocated_columns_being_dealloced) ;  /* 0x0000003c00407944 */ /* 0x028fea0003c00000 */
.L_x_78:
[----:B------:R-:W-:Y:S01]  /*3f90*/  NOP ;  /* 0x0000000000007918 */ /* 0x000fe20000000000 */
[----:B------:R-:W-:Y:S05]  /*3fa0*/  EXIT ;  /* 0x000000000000794d */ /* 0x000fea0003800000 */
.L_x_60:
[----:B------:R-:W-:-:S09]  /*3fb0*/  UISETP.NE.OR UP0, UPT, UR22, 0x3, !UP3 ;  /* 0x000000031600788c */ /* 0x000fd2000df05670 */
[----:B------:R-:W-:Y:S05]  /*3fc0*/  BRA.U UP0, `(.L_x_79) ;  /* 0x0000000d00087547 */ /* 0x000fea000b800000 */
[----:B------:R-:W1:Y:S01]  /*3fd0*/  LDCU UR26, c[0x0][0x370] ;  /* 0x00006e00ff1a77ac */ /* 0x000e620008000800 */
[----:B------:R-:W2:Y:S01]  /*3fe0*/  LDC.64 R16, c[0x0][0x348] ;  /* 0x0000d200ff107b82 */ /* 0x000ea20000000a00 */
[----:B------:R-:W-:Y:S02]  /*3ff0*/  HFMA2 R13, -RZ, RZ, 0, 0 ;  /* 0x00000000ff0d7431 */ /* 0x000fe400000001ff */
[----:B------:R-:W-:Y:S01]  /*4000*/  IMAD.MOV.U32 R15, RZ, RZ, 0x1 ;  /* 0x00000001ff0f7424 */ /* 0x000fe200078e00ff */
[----:B------:R-:W1:Y:S01]  /*4010*/  LDCU.128 UR28, c[0x0][0xb10] ;  /* 0x00016200ff1c77ac */ /* 0x000e620008000c00 */
[----:B------:R-:W-:Y:S01]  /*4020*/  IMAD.MOV.U32 R14, RZ, RZ, RZ ;  /* 0x000000ffff0e7224 */ /* 0x000fe200078e00ff */
[----:B------:R-:W-:Y:S01]  /*4030*/  MOV R12, 0x2000 ;  /* 0x00002000000c7802 */ /* 0x000fe20000000f00 */
[----:B------:R-:W3:Y:S01]  /*4040*/  LDCU UR25, c[0x0][0x374] ;  /* 0x00006e80ff1977ac */ /* 0x000ee20008000800 */
[----:B------:R-:W4:Y:S01]  /*4050*/  LDC.64 R2, c[0x0][0x888] ;  /* 0x00022200ff027b82 */ /* 0x000f220000000a00 */
[----:B------:R-:W3:Y:S01]  /*4060*/  LDCU UR16, c[0x0][0xb0c] ;  /* 0x00016180ff1077ac */ /* 0x000ee20008000800 */
[----:B------:R-:W2:Y:S06]  /*4070*/  LDCU UR35, c[0x0][0xb20] ;  /* 0x00016400ff2377ac */ /* 0x000eac0008000800 */
[----:B------:R-:W4:Y:S01]  /*4080*/  LDC.64 R4, c[0x0][0x890] ;  /* 0x00022400ff047b82 */ /* 0x000f220000000a00 */
[----:B------:R-:W2:Y:S01]  /*4090*/  LDCU UR4, c[0x0][0xb30] ;  /* 0x00016600ff0477ac */ /* 0x000ea20008000800 */
[----:B------:R-:W-:Y:S01]  /*40a0*/  UMOV UR17, 0x400 ;  /* 0x0000040000117882 */ /* 0x000fe20000000000 */
[----:B-1----:R-:W-:-:S02]  /*40b0*/  UIMAD.WIDE.U32 UR6, UR26, UR28, URZ ;  /* 0x0000001c1a0672a5 */ /* 0x002fc4000f8e00ff */
[----:B---3--:R-:W-:Y:S02]  /*40c0*/  UIMAD.WIDE.U32 UR8, UR25, UR31, URZ ;  /* 0x0000001f190872a5 */ /* 0x008fe4000f8e00ff */
[----:B------:R-:W-:Y:S02]  /*40d0*/  ULEA UR17, UR61, UR17, 0x18 ;  /* 0x000000113d117291 */ /* 0x000fe4000f8ec0ff */
[----:B------:R-:W-:Y:S02]  /*40e0*/  UPLOP3.LUT UP3, UPT, UPT, UPT, UPT, 0x40, 0x4 ;  /* 0x000000000004789c */ /* 0x000fe40003f6e870 */
[----:B------:R-:W-:Y:S01]  /*40f0*/  UIADD3 UR27, UPT, UPT, UR17, 0x80, URZ ;  /* 0x00000080111b7890 */ /* 0x000fe2000fffe0ff */
[----:B------:R-:W-:Y:S01]  /*4100*/  UMOV UR6, UR7 ;  /* 0x0000000700067c82 */ /* 0x000fe20008000000 */
[----:B------:R-:W-:Y:S01]  /*4110*/  UMOV UR32, UR9 ;  /* 0x0000000900207c82 */ /* 0x000fe20008000000 */
[----:B------:R-:W-:Y:S02]  /*4120*/  UISETP.GE.AND UP0, UPT, UR40, 0x1, UPT ;  /* 0x000000012800788c */ /* 0x000fe4000bf06270 */
[----:B------:R-:W-:Y:S01]  /*4130*/  UISETP.NE.AND UP4, UPT, UR40, 0x1, UPT ;  /* 0x000000012800788c */ /* 0x000fe2000bf85270 */
[----:B------:R-:W1:Y:S01]  /*4140*/  LDCU.64 UR14, c[0x0][0xb28] ;  /* 0x00016500ff0e77ac */ /* 0x000e620008000a00 */
[----:B------:R-:W-:-:S02]  /*4150*/  UISETP.NE.AND UP6, UPT, UR16, 0x1, UPT ;  /* 0x000000011000788c */ /* 0x000fc4000bfc5270 */
[----:B------:R-:W-:Y:S02]  /*4160*/  UISETP.NE.AND UP5, UPT, UR30, 0x1, UPT ;  /* 0x000000011e00788c */ /* 0x000fe4000bfa5270 */
[----:B------:R-:W-:Y:S02]  /*4170*/  UPRMT UR27, UR61, 0x654, UR27 ;  /* 0x000006543d1b7896 */ /* 0x000fe4000800001b */
[----:B------:R-:W-:Y:S02]  /*4180*/  USHF.R.U32.HI UR33, URZ, UR29, UR6 ;  /* 0x0000001dff217299 */ /* 0x000fe40008011606 */
[----:B--2---:R-:W-:Y:S02]  /*4190*/  USHF.R.U32.HI UR32, URZ, UR35, UR32 ;  /* 0x00000023ff207299 */ /* 0x004fe40008011620 */
[----:B------:R-:W-:-:S11]  /*41a0*/  UISETP.NE.AND UP2, UPT, UR4, 0x1, UPT ;  /* 0x000000010400788c */ /* 0x000fd6000bf45270 */
.L_x_87:
[C---:B------:R-:W-:Y:S02]  /*41b0*/  LEA R7, R14.reuse, UR17, 0x3 ;  /* 0x000000110e077c11 */ /* 0x040fe4000f8e18ff */
[----:B------:R-:W-:Y:S02]  /*41c0*/  SHF.L.U32 R0, R13, 0x1f, RZ ;  /* 0x0000001f0d007819 */ /* 0x000fe400000006ff */
[----:B------:R-:W-:Y:S02]  /*41d0*/  LEA R8, R14, UR17, 0x4 ;  /* 0x000000110e087c11 */ /* 0x000fe4000f8e20ff */
[----:B--2---:R-:W2:Y:S02]  /*41e0*/  SYNCS.PHASECHK.TRANS64.TRYWAIT P0, [R7+URZ+0xa0], R0 ;  /* 0x0000a000070075a7 */ /* 0x004ea400080011ff */
[----:B--2---:R-:W-:Y:S05]  /*41f0*/  @!P0 BRA `(.L_x_80) ;  /* 0x0000003800088947 */ /* 0x004fea0003800000 */
.L_x_142:
[----:B------:R-:W3:Y:S01]  /*4200*/  LDS.128 R8, [R8+0x130] ;  /* 0x0001300008087984 */ /* 0x000ee20000000c00 */
[----:B------:R-:W-:Y:S01]  /*4210*/  UISETP.GE.AND UP0, UPT, UR40, 0x1, UPT ;  /* 0x000000012800788c */ /* 0x000fe2000bf06270 */
[----:B------:R-:W-:Y:S01]  /*4220*/  @!PT LDS RZ, [RZ] ;  /* 0x00000000fffff984 */ /* 0x000fe20000000800 */
[----:B------:R-:W-:Y:S01]  /*4230*/  @!PT LDS RZ, [RZ] ;  /* 0x00000000fffff984 */ /* 0x000fe20000000800 */
[----:B------:R-:W-:Y:S01]  /*4240*/  @!PT LDS RZ, [RZ] ;  /* 0x00000000fffff984 */ /* 0x000fe20000000800 */
[----:B------:R-:W-:Y:S01]  /*4250*/  @!PT LDS RZ, [RZ] ;  /* 0x00000000fffff984 */ /* 0x000fe20000000800 */
[----:B------:R1:W-:Y:S06]  /*4260*/  MEMBAR.ALL.CTA ;  /* 0x0000000000007992 */ /* 0x0003ec0000008000 */
[----:B-1----:R-:W1:Y:S01]  /*4270*/  FENCE.VIEW.ASYNC.S ;  /* 0x00000000000073c6 */ /* 0x002e620000000000 */
[----:B---3--:R-:W-:Y:S11]  /*4280*/  LOP3.LUT P0, RZ, R10, 0x1, RZ, 0xc0, !PT ;  /* 0x000000010aff7812 */ /* 0x008ff6000780c0ff */
[----:B------:R-:W-:Y:S02]  /*4290*/  @!UPT UIADD3 URZ, UPT, UPT, URZ, URZ, URZ ;  /* 0x000000fffffff290 */ /* 0x000fe4000fffe0ff */
[----:B-1----:R-:W-:Y:S01]  /*42a0*/  VOTEU.ANY UP1, P0 ;  /* 0x0000000000ff7886 */ /* 0x002fe20000020100 */
[----:B------:R-:W-:Y:S11]  /*42b0*/  PLOP3.LUT P0, PT, PT, PT, UP1, 0x80, 0x8 ;  /* 0x000000000008781c */ /* 0x000ff60003f0f018 */
[----:B------:R-:W-:Y:S02]  /*42c0*/  @!UPT UIADD3 URZ, UPT, UPT, URZ, URZ, URZ ;  /* 0x000000fffffff290 */ /* 0x000fe4000fffe0ff */
[----:B--2---:R-:W-:Y:S02]  /*42d0*/  @P0 SHF.R.U32.HI R0, RZ, 0x10, R9 ;  /* 0x00000010ff000819 */ /* 0x004fe40000011609 */
[----:B------:R-:W-:Y:S02]  /*42e0*/  @P0 MOV R6, R8 ;  /* 0x0000000800060202 */ /* 0x000fe40000000f00 */
[----:B------:R-:W-:Y:S01]  /*42f0*/  @P0 R2UR UR4, R0 ;  /* 0x00000000000402ca */ /* 0x000fe200000e0000 */
[----:B------:R-:W-:Y:S01]  /*4300*/  VIADD R0, R7, 0xb0 ;  /* 0x000000b007007836 */ /* 0x000fe20000000000 */
[----:B------:R-:W-:Y:S02]  /*4310*/  @P0 LOP3.LUT R8, R9, 0xffff, RZ, 0xc0, !PT ;  /* 0x0000ffff09080812 */ /* 0x000fe400078ec0ff */
[----:B------:R-:W-:Y:S02]  /*4320*/  @P0 R2UR UR6, R6 ;  /* 0x00000000060602ca */ /* 0x000fe400000e0000 */
[----:B------:R-:W-:Y:S02]  /*4330*/  PRMT R0, RZ, 0x654, R0 ;  /* 0x00000654ff007816 */ /* 0x000fe40000000000 */
[----:B------:R-:W-:Y:S02]  /*4340*/  @P0 R2UR UR5, R8 ;  /* 0x00000000080502ca */ /* 0x000fe400000e0000 */
[----:B------:R1:W-:Y:S03]  /*4350*/  SYNCS.ARRIVE.TRANS64.RED.A1T0 RZ, [R0+URZ], RZ ;  /* 0x000000ff00ff79a7 */ /* 0x0003e600081004ff */
[----:B------:R-:W-:Y:S04]  /*4360*/  @UP1 UMOV UR24, UR4 ;  /* 0x0000000400181c82 */ /* 0x000fe80008000000 */
[----:B------:R-:W-:Y:S04]  /*4370*/  @UP1 UMOV UR13, UR6 ;  /* 0x00000006000d1c82 */ /* 0x000fe80008000000 */
[----:B------:R-:W-:Y:S01]  /*4380*/  @UP1 UMOV UR7, UR5 ;  /* 0x0000000500071c82 */ /* 0x000fe20008000000 */
[----:B------:R-:W-:Y:S05]  /*4390*/  BRA.U !UP0, `(.L_x_81) ;  /* 0x0000000108a47547 */ /* 0x000fea000b800000 */
[----:B------:R-:W-:Y:S02]  /*43a0*/  UIMAD.WIDE.U32 UR10, UR7, UR31, URZ ;  /* 0x0000001f070a72a5 */ /* 0x000fe4000f8e00ff */
[----:B------:R-:W-:Y:S02]  /*43b0*/  UIMAD.WIDE.U32 UR18, UR13, UR28, URZ ;  /* 0x0000001c0d1272a5 */ /* 0x000fe4000f8e00ff */
[----:B------:R-:W-:Y:S02]  /*43c0*/  USEL UR4, UR25, UR32, !UP5 ;  /* 0x0000002019047287 */ /* 0x000fe4000e800000 */
[----:B------:R-:W-:Y:S02]  /*43d0*/  USEL UR8, UR26, UR33, !UP6 ;  /* 0x000000211a087287 */ /* 0x000fe4000f000000 */
[----:B------:R-:W-:Y:S02]  /*43e0*/  UIMAD.WIDE.U32 UR20, UR4, UR14, URZ ;  /* 0x0000000e041472a5 */ /* 0x000fe4000f8e00ff */
[----:B------:R-:W-:Y:S01]  /*43f0*/  UIMAD.WIDE.U32 UR22, UR8, UR14, URZ ;  /* 0x0000000e081672a5 */ /* 0x000fe2000f8e00ff */
[----:B------:R-:W-:Y:S02]  /*4400*/  UMOV UR5, UR11 ;  /* 0x0000000b00057c82 */ /* 0x000fe40008000000 */
[----:B------:R-:W-:Y:S03]  /*4410*/  USHF.R.U32.HI UR6, URZ, UR35, UR5 ;  /* 0x00000023ff067299 */ /* 0x000fe60008011605 */
[----:B------:R-:W-:Y:S01]  /*4420*/  UMOV UR5, UR19 ;  /* 0x0000001300057c82 */ /* 0x000fe20008000000 */
[----:B------:R-:W-:Y:S02]  /*4430*/  USEL UR6, UR7, UR6, !UP5 ;  /* 0x0000000607067287 */ /* 0x000fe4000e800000 */
[----:B------:R-:W-:Y:S02]  /*4440*/  USHF.R.U32.HI UR9, URZ, UR29, UR5 ;  /* 0x0000001dff097299 */ /* 0x000fe40008011605 */
[----:B------:R-:W-:Y:S01]  /*4450*/  UIMAD.WIDE.U32 UR10, UR6, UR14, URZ ;  /* 0x0000000e060a72a5 */ /* 0x000fe2000f8e00ff */
[----:B------:R-:W-:Y:S02]  /*4460*/  UMOV UR5, UR21 ;  /* 0x0000001500057c82 */ /* 0x000fe40008000000 */
[----:B------:R-:W-:Y:S03]  /*4470*/  @UP4 USHF.R.U32.HI UR4, URZ, UR15, UR5 ;  /* 0x0000000fff044299 */ /* 0x000fe60008011605 */
[----:B------:R-:W-:Y:S01]  /*4480*/  UMOV UR5, UR23 ;  /* 0x0000001700057c82 */ /* 0x000fe20008000000 */
[----:B------:R-:W-:Y:S02]  /*4490*/  UIMAD UR4, UR40, UR4, URZ ;  /* 0x00000004280472a4 */ /* 0x000fe4000f8e02ff */
[----:B------:R-:W-:Y:S02]  /*44a0*/  @UP4 USHF.R.U32.HI UR8, URZ, UR15, UR5 ;  /* 0x0000000fff084299 */ /* 0x000fe40008011605 */
[----:B------:R-:W-:Y:S02]  /*44b0*/  USEL UR5, UR13, UR9, !UP6 ;  /* 0x000000090d057287 */ /* 0x000fe4000f000000 */
[----:B------:R-:W-:Y:S02]  /*44c0*/  UIMAD UR9, UR40, UR8, URZ ;  /* 0x00000008280972a4 */ /* 0x000fe4000f8e02ff */
[----:B------:R-:W-:Y:S03]  /*44d0*/  UISETP.GE.AND UP0, UPT, UR6, UR4, UPT ;  /* 0x000000040600728c */ /* 0x000fe6000bf06270 */
[----:B------:R-:W-:Y:S01]  /*44e0*/  UMOV UR4, UR11 ;  /* 0x0000000b00047c82 */ /* 0x000fe20008000000 */
[----:B------:R-:W-:Y:S02]  /*44f0*/  UISETP.GE.OR UP0, UPT, UR5, UR9, UP0 ;  /* 0x000000090500728c */ /* 0x000fe40008706670 */
[----:B------:R-:W-:Y:S02]  /*4500*/  USHF.R.U32.HI UR4, URZ, UR15, UR4 ;  /* 0x0000000fff047299 */ /* 0x000fe40008011604 */
[----:B------:R-:W-:Y:S02]  /*4510*/  UIMAD.WIDE.U32 UR10, UR5, UR14, URZ ;  /* 0x0000000e050a72a5 */ /* 0x000fe4000f8e00ff */
[----:B------:R-:W-:Y:S04]  /*4520*/  USEL UR12, UR6, UR4, !UP4 ;  /* 0x00000004060c7287 */ /* 0x000fe8000e000000 */
[----:B------:R-:W-:Y:S01]  /*4530*/  UIADD3 UR9, UPT, UPT, -UR12, URZ, URZ ;  /* 0x000000ff0c097290 */ /* 0x000fe2000fffe1ff */
[----:B------:R-:W-:Y:S02]  /*4540*/  @!UP0 UMOV UR4, UR11 ;  /* 0x0000000b00048c82 */ /* 0x000fe40008000000 */
[----:B------:R-:W-:Y:S02]  /*4550*/  @!UP0 USHF.R.U32.HI UR4, URZ, UR15, UR4 ;  /* 0x0000000fff048299 */ /* 0x000fe40008011604 */
[----:B------:R-:W-:Y:S02]  /*4560*/  UIMAD UR9, UR40, UR9, UR6 ;  /* 0x00000009280972a4 */ /* 0x000fe4000f8e0206 */
[----:B------:R-:W-:Y:S04]  /*4570*/  @!UP0 USEL UR4, UR5, UR4, !UP4 ;  /* 0x0000000405048287 */ /* 0x000fe8000e000000 */
[----:B------:R-:W-:Y:S02]  /*4580*/  @!UP0 UIMAD UR9, UR8, UR9, UR4 ;  /* 0x00000009080982a4 */ /* 0x000fe4000f8e0204 */
[----:B------:R-:W-:Y:S02]  /*4590*/  @!UP0 UIADD3 UR10, UPT, UPT, UR12, -UR4, URZ ;  /* 0x800000040c0a8290 */ /* 0x000fe4000fffe0ff */
[----:B------:R-:W-:Y:S02]  /*45a0*/  UIADD3 UR4, UPT, UPT, -UR5, URZ, URZ ;  /* 0x000000ff05047290 */ /* 0x000fe4000fffe1ff */
[----:B------:R-:W-:Y:S02]  /*45b0*/  UIADD3 UR8, UPT, UPT, -UR6, URZ, URZ ;  /* 0x000000ff06087290 */ /* 0x000fe4000fffe1ff */
[----:B------:R-:W-:Y:S02]  /*45c0*/  @!UP0 UIMAD UR6, UR10, UR40, UR5 ;  /* 0x000000280a0682a4 */ /* 0x000fe4000f8e0205 */
[----:B------:R-:W-:Y:S02]  /*45d0*/  UIMAD UR13, UR16, UR4, UR13 ;  /* 0x00000004100d72a4 */ /* 0x000fe4000f8e020d */
[----:B------:R-:W-:Y:S01]  /*45e0*/  UIMAD UR7, UR30, UR8, UR7 ;  /* 0x000000081e0772a4 */ /* 0x000fe2000f8e0207 */
[----:B------:R-:W-:Y:S02]  /*45f0*/  @!UP0 UMOV UR5, UR9 ;  /* 0x0000000900058c82 */ /* 0x000fe40008000000 */
[----:B------:R-:W-:Y:S02]  /*4600*/  UIMAD UR13, UR5, UR16, UR13 ;  /* 0x00000010050d72a4 */ /* 0x000fe4000f8e020d */
[----:B------:R-:W-:Y:S11]  /*4610*/  UIMAD UR7, UR6, UR30, UR7 ;  /* 0x0000001e060772a4 */ /* 0x000ff6000f8e0207 */
[----:B------:R-:W-:Y:S01]  /*4620*/  @!UPT UIADD3 URZ, UPT, UPT, URZ, URZ, URZ ;  /* 0x000000fffffff290 */ /* 0x000fe2000fffe0ff */
.L_x_81:
[----:B------:R-:W2:Y:S01]  /*4630*/  @!UP2 LDCU.128 UR20, c[0x0][0xb10] ;  /* 0x00016200ff14a7ac */ /* 0x000ea20008000c00 */
[C---:B----4-:R-:W-:Y:S02]  /*4640*/  ISETP.NE.U32.AND P1, PT, R4.reuse, RZ, PT ;  /* 0x000000ff0400720c */ /* 0x050fe40003f25070 */
[----:B------:R-:W-:Y:S02]  /*4650*/  ISETP.NE.U32.AND P0, PT, R4, RZ, PT ;  /* 0x000000ff0400720c */ /* 0x000fe40003f05070 */
[C---:B------:R-:W-:Y:S02]  /*4660*/  ISETP.NE.AND.EX P1, PT, R5.reuse, RZ, PT, P1 ;  /* 0x000000ff0500720c */ /* 0x040fe40003f25310 */
[----:B------:R-:W-:Y:S01]  /*4670*/  ISETP.NE.AND.EX P0, PT, R5, RZ, PT, P0 ;  /* 0x000000ff0500720c */ /* 0x000fe20003f05300 */
[----:B------:R-:W3:Y:S01]  /*4680*/  @!UP2 LDCU UR5, c[0x0][0xb0c] ;  /* 0x00016180ff05a7ac */ /* 0x000ee20008000800 */
[----:B------:R-:W-:Y:S01]  /*4690*/  SHF.L.U32 R6, R15, 0x1f, RZ ;  /* 0x0000001f0f067819 */ /* 0x000fe200000006ff */
[----:B--2---:R-:W-:Y:S07]  /*46a0*/  UIMAD.WIDE.U32 UR8, UR13, UR20, URZ ;  /* 0x000000140d0872a5 */ /* 0x004fee000f8e00ff */
[----:B------:R-:W-:Y:S01]  /*46b0*/  @!UP2 UMOV UR4, UR9 ;  /* 0x000000090004ac82 */ /* 0x000fe20008000000 */
[----:B---3--:R-:W-:Y:S02]  /*46c0*/  @!UP2 UISETP.NE.AND UP0, UPT, UR5, 0x1, UPT ;  /* 0x000000010500a88c */ /* 0x008fe4000bf05270 */
[----:B------:R-:W-:Y:S02]  /*46d0*/  @!UP2 USHF.R.U32.HI UR4, URZ, UR21, UR4 ;  /* 0x00000015ff04a299 */ /* 0x000fe40008011604 */
[----:B------:R-:W-:Y:S02]  /*46e0*/  UIMAD.WIDE.U32 UR8, UR7, UR23, URZ ;  /* 0x00000017070872a5 */ /* 0x000fe4000f8e00ff */
[----:B------:R-:W-:Y:S02]  /*46f0*/  @!UP2 USEL UR10, UR13, UR4, !UP0 ;  /* 0x000000040d0aa287 */ /* 0x000fe4000c000000 */
[----:B------:R-:W-:Y:S03]  /*4700*/  @!UP2 UISETP.NE.AND UP0, UPT, UR22, 0x1, UPT ;  /* 0x000000011600a88c */ /* 0x000fe6000bf05270 */
[----:B------:R-:W-:Y:S02]  /*4710*/  @!UP2 UMOV UR6, UR9 ;  /* 0x000000090006ac82 */ /* 0x000fe40008000000 */
[----:B------:R-:W2:Y:S02]  /*4720*/  @!UP2 LDCU UR4, c[0x0][0xb20] ;  /* 0x00016400ff04a7ac */ /* 0x000ea40008000800 */
[----:B--2---:R-:W-:Y:S04]  /*4730*/  @!UP2 USHF.R.U32.HI UR6, URZ, UR4, UR6 ;  /* 0x00000004ff06a299 */ /* 0x004fe80008011606 */
[----:B------:R-:W-:Y:S04]  /*4740*/  @!UP2 USEL UR6, UR7, UR6, !UP0 ;  /* 0x000000060706a287 */ /* 0x000fe8000c000000 */
[----:B------:R-:W-:Y:S02]  /*4750*/  @!UP2 UIADD3 UR4, UPT, UPT, -UR10, UR6, URZ ;  /* 0x000000060a04a290 */ /* 0x000fe4000fffe1ff */
[----:B------:R-:W-:Y:S02]  /*4760*/  @!UP2 UIADD3 UR6, UPT, UPT, UR10, -UR6, URZ ;  /* 0x800000060a06a290 */ /* 0x000fe4000fffe0ff */
[----:B------:R-:W-:Y:S02]  /*4770*/  @!UP2 UIMAD UR13, UR4, UR5, UR13 ;  /* 0x00000005040da2a4 */ /* 0x000fe4000f8e020d */
[----:B------:R-:W-:Y:S01]  /*4780*/  @!UP2 UIMAD UR7, UR6, UR22, UR7 ;  /* 0x000000160607a2a4 */ /* 0x000fe2000f8e0207 */
[----:B------:R-:W-:Y:S11]  /*4790*/  BRA.U UP3, `(.L_x_82) ;  /* 0x0000000103107547 */ /* 0x000ff6000b800000 */
[----:B------:R-:W-:Y:S04]  /*47a0*/  MOV R7, UR34 ;  /* 0x0000002200077c02 */ /* 0x000fe80008000f00 */
[----:B------:R-:W-:Y:S04]  /*47b0*/  SHF.L.U32 R7, R7, 0x1f, RZ ;  /* 0x0000001f07077819 */ /* 0x000fe800000006ff */
[----:B------:R-:W2:Y:S02]  /*47c0*/  SYNCS.PHASECHK.TRANS64.TRYWAIT P2, [UR17+0x98], R7 ;  /* 0x00009807ff0075a7 */ /* 0x000ea40008041111 */
[----:B--2---:R-:W-:Y:S05]  /*47d0*/  @!P2 BRA `(.L_x_83) ;  /* 0x0000003000a4a947 */ /* 0x004fea0003800000 */
.L_x_82:
[----:B------:R-:W-:Y:S05]  /*47e0*/  @!P1 BRA `(.L_x_84) ;  /* 0x0000000000309947 */ /* 0x000fea0003800000 */
[----:B------:R-:W-:Y:S01]  /*47f0*/  ISETP.NE.U32.AND P1, PT, R2, RZ, PT ;  /* 0x000000ff0200720c */ /* 0x000fe20003f25070 */
[----:B------:R-:W2:Y:S01]  /*4800*/  LDCU.64 UR4, c[0x0][0x358] ;  /* 0x00006b00ff0477ac */ /* 0x000ea20008000a00 */
[----:B------:R-:W-:Y:S02]  /*4810*/  IMAD.MOV.U32 R141, RZ, RZ, 0x1 ;  /* 0x00000001ff8d7424 */ /* 0x000fe400078e00ff */
[----:B------:R-:W-:Y:S11]  /*4820*/  ISETP.NE.AND.EX P1, PT, R3, RZ, PT, P1 ;  /* 0x000000ff0300720c */ /* 0x000ff60003f25310 */
[----:B------:R-:W-:Y:S02]  /*4830*/  @!UPT UIADD3 URZ, UPT, UPT, URZ, URZ, URZ ;  /* 0x000000fffffff290 */ /* 0x000fe4000fffe0ff */
[----:B------:R-:W3:Y:S01]  /*4840*/  @P1 LDC.64 R8, c[0x0][0x888] ;  /* 0x00022200ff081b82 */ /* 0x000ee20000000a00 */
[----:B-1----:R-:W-:Y:S04]  /*4850*/  @P1 IMAD R0, R4, UR36, RZ ;  /* 0x0000002404001c24 */ /* 0x002fe8000f8e02ff */
[----:B---3--:R-:W-:Y:S04]  /*4860*/  @P1 IMAD.WIDE R8, R0, 0x4, R8 ;  /* 0x0000000400081825 */ /* 0x008fe800078e0208 */
[----:B------:R-:W-:Y:S01]  /*4870*/  HFMA2 R0, -RZ, RZ, 0, 5.9604644775390625e-08 ;  /* 0x00000001ff007431 */ /* 0x000fe200000001ff */
[----:B--2--5:R2:W5:Y:S04]  /*4880*/  @P1 LDG.E R71, desc[UR4][R8.64] ;  /* 0x0000000408471981 */ /* 0x024568000c1e1900 */
[----:B------:R-:W-:Y:S01]  /*4890*/  @!P1 PRMT R141, R0, 0x7610, R141 ;  /* 0x00007610008d9816 */ /* 0x000fe2000000008d */
[----:B--2---:R-:W3:Y:S06]  /*48a0*/  @!P1 LDC R71, c[0x0][0x880] ;  /* 0x00022000ff479b82 */ /* 0x004eec0000000800 */
.L_x_84:
[----:B---3-5:R-:W-:Y:S01]  /*48b0*/  @!P0 FSETP.EQ.AND P1, PT, R71, RZ, PT ;  /* 0x000000ff4700820b */ /* 0x028fe20003f22000 */
[----:B------:R-:W-:Y:S01]  /*48c0*/  @!UPT UIADD3 URZ, UPT, UPT, URZ, URZ, URZ ;  /* 0x000000fffffff290 */ /* 0x000fe2000fffe0ff */
[----:B------:R-:W-:Y:S11]  /*48d0*/  @!P0 BRA `(.L_x_85) ;  /* 0x0000000000188947 */ /* 0x000ff60003800000 */
[----:B------:R-:W-:Y:S02]  /*48e0*/  LOP3.LUT P0, RZ, R141, 0xff, RZ, 0xc0, !PT ;  /* 0x000000ff8dff7812 */ /* 0x000fe4000780c0ff */
[----:B------:R-:W-:Y:S04]  /*48f0*/  ISETP.NE.U32.AND P1, PT, R2, RZ, PT ;  /* 0x000000ff0200720c */ /* 0x000fe80003f25070 */
[----:B------:R-:W-:Y:S04]  /*4900*/  ISETP.NE.AND.EX P1, PT, R3, RZ, PT, P1 ;  /* 0x000000ff0300720c */ /* 0x000fe80003f25310 */
[----:B------:R-:W-:Y:S03]  /*4910*/  PLOP3.LUT P1, PT, P1, PT, PT, 0x8, 0x80 ;  /* 0x000000000080781c */ /* 0x000fe60000f2e170 */
[----:B------:R-:W-:Y:S11]  /*4920*/  @P0 FSETP.EQ.AND P1, PT, R71, RZ, PT ;  /* 0x000000ff4700020b */ /* 0x000ff60003f22000 */
[----:B------:R-:W-:Y:S02]  /*4930*/  @!UPT UIADD3 URZ, UPT, UPT, URZ, URZ, URZ ;  /* 0x000000fffffff290 */ /* 0x000fe4000fffe0ff */
.L_x_85:
[----:B------:R-:W2:Y:S01]  /*4940*/  SYNCS.PHASECHK.TRANS64.TRYWAIT P0, [UR17+0x88], R6 ;  /* 0x00008806ff0075a7 */ /* 0x000ea20008001111 */
[----:B------:R-:W-:Y:S02]  /*4950*/  ELECT P2, URZ, PT ;  /* 0x0000000000ff782f */ /* 0x000fe40003840000 */
[----:B------:R-:W-:Y:S01]  /*4960*/  IADD3 R14, PT, PT, R14, 0x1, RZ ;  /* 0x000000010e0e7810 */ /* 0x000fe20007ffe0ff */
[----:B--2---:R-:W-:Y:S10]  /*4970*/  @!P0 BRA `(.L_x_86) ;  /* 0x0000003000548947 */ /* 0x004ff40003800000 */
.L_x_145:
[----:B------:R-:W-:Y:S01]  /*4980*/  PLOP3.LUT P1, PT, P1, P2, PT, 0xf2, 0x2f ;  /* 0x00000000002f781c */ /* 0x000fe20000f25e72 */
[----:B------:R-:W-:Y:S01]  /*4990*/  UMOV UR18, 0x0 ;  /* 0x0000000000127882 */ /* 0x000fe20000000000 */
[----:B------:R-:W-:Y:S01]  /*49a0*/  UMOV UR19, 0x10000000 ;  /* 0x1000000000137882 */ /* 0x000fe20000000000 */
[----:B------:R-:W-:Y:S01]  /*49b0*/  UMOV UR12, UR36 ;  /* 0x00000024000c7c82 */ /* 0x000fe20008000000 */
[----:B------:R-:W-:Y:S01]  /*49c0*/  LOP3.LUT R15, R15, 0x1, RZ, 0x3c, !PT ;  /* 0x000000010f0f7812 */ /* 0x000fe200078e3cff */
[----:B------:R-:W-:Y:S01]  /*49d0*/  UPLOP3.LUT UP3, UPT, UPT, UPT, UPT, 0x80, 0x8 ;  /* 0x000000000008789c */ /* 0x000fe20003f6f070 */
[----:B------:R-:W-:Y:S07]  /*49e0*/  UMOV UR36, UR24 ;  /* 0x0000001800247c82 */ /* 0x000fee0008000000 */
[----:B-1----:R-:W-:Y:S01]  /*49f0*/  @!P1 IADD3 R6, P0, PT, R16, 0x580, RZ ;  /* 0x0000058010069810 */ /* 0x002fe20007f1e0ff */
[----:B------:R-:W-:Y:S03]  /*4a00*/  VOTEU.ALL UP0, P1 ;  /* 0x0000000000ff7886 */ /* 0x000fe60000800000 */
[----:B------:R-:W-:Y:S01]  /*4a10*/  @!P1 R2UR UR5, R6 ;  /* 0x00000000060592ca */ /* 0x000fe200000e0000 */
[----:B------:R-:W-:Y:S01]  /*4a20*/  @!P1 IMAD.X R0, RZ, RZ, R17, P0 ;  /* 0x000000ffff009224 */ /* 0x000fe200000e0611 */
[----:B------:R-:W-:Y:S01]  /*4a30*/  @!UP0 USHF.L.U32 UR10, UR45, 0x6, URZ ;  /* 0x000000062d0a8899 */ /* 0x000fe200080006ff */
[----:B------:R-:W-:Y:S01]  /*4a40*/  ISETP.NE.AND P0, PT, R14, 0x2, PT ;  /* 0x000000020e00780c */ /* 0x000fe20003f05270 */
[----:B------:R-:W-:Y:S02]  /*4a50*/  @!UP0 USHF.L.U32 UR11, UR46, 0x7, URZ ;  /* 0x000000072e0b8899 */ /* 0x000fe400080006ff */
[----:B------:R-:W-:Y:S01]  /*4a60*/  @!P1 R2UR UR4, R0 ;  /* 0x00000000000492ca */ /* 0x000fe200000e0000 */
[----:B------:R-:W-:Y:S01]  /*4a70*/  @!UP0 UIADD3 UR8, UPT, UPT, UR17, 0x200, URZ ;  /* 0x0000020011088890 */ /* 0x000fe2000fffe0ff */
[----:B------:R-:W-:Y:S01]  /*4a80*/  SEL R0, RZ, 0x1, P0 ;  /* 0x00000001ff007807 */ /* 0x000fe20000000000 */
[----:B------:R-:W-:Y:S01]  /*4a90*/  @!UP0 UIADD3 UR9, UPT, UPT, UR17, 0x80, URZ ;  /* 0x0000008011098890 */ /* 0x000fe2000fffe0ff */
[----:B------:R-:W-:Y:S01]  /*4aa0*/  SEL R14, R14, RZ, P0 ;  /* 0x000000ff0e0e7207 */ /* 0x000fe20000000000 */
[----:B------:R-:W-:Y:S01]  /*4ab0*/  VOTEU.ALL UP0, P1 ;  /* 0x0000000000ff7886 */ /* 0x000fe20000800000 */
[----:B------:R-:W-:Y:S01]  /*4ac0*/  LOP3.LUT R13, R13, R0, RZ, 0x3c, !PT ;  /* 0x000000000d0d7212 */ /* 0x000fe200078e3cff */
[----:B------:R-:W-:Y:S01]  /*4ad0*/  IMAD.U32 R6, RZ, RZ, UR5 ;  /* 0x00000005ff067e24 */ /* 0x000fe2000f8e00ff */
[----:B------:R-:W-:Y:S02]  /*4ae0*/  UIADD3 UR45, UPT, UPT, UR7, UR55, URZ ;  /* 0x00000037072d7290 */ /* 0x000fe4000fffe0ff */
[----:B------:R-:W-:Y:S03]  /*4af0*/  UIADD3 UR46, UPT, UPT, UR13, UR58, URZ ;  /* 0x0000003a0d2e7290 */ /* 0x000fe6000fffe0ff */
[----:B------:R-:W-:Y:S01]  /*4b00*/  IMAD.U32 R7, RZ, RZ, UR4 ;  /* 0x00000004ff077e24 */ /* 0x000fe2000f8e00ff */
[----:B------:R-:W-:Y:S04]  /*4b10*/  @!P1 R2UR UR4, R6 ;  /* 0x00000000060492ca */ /* 0x000fe800000e0000 */
[----:B------:R-:W-:Y:S11]  /*4b20*/  @!P1 R2UR UR5, R7 ;  /* 0x00000000070592ca */ /* 0x000ff600000e0000 */
[----:B------:R-:W-:Y:S02]  /*4b30*/  @!UPT UIADD3 URZ, UPT, UPT, URZ, URZ, URZ ;  /* 0x000000fffffff290 */ /* 0x000fe4000fffe0ff */
[----:B------:R2:W-:Y:S01]  /*4b40*/  @!UP0 UTMALDG.3D [UR8], [UR4], desc[UR18] ;  /* 0x00001208040085b4 */ /* 0x0005e20008011000 */
[----:B------:R2:W-:Y:S01]  /*4b50*/  @!P1 SYNCS.ARRIVE.TRANS64.RED.A0TR RZ, [UR17+0x80], R12 ;  /* 0x0000800cffff99a7 */ /* 0x0005e20008300411 */
[----:B------:R-:W-:Y:S01]  /*4b60*/  SYNCS.ARRIVE.TRANS64.RED.A1T0 RZ, [UR27], RZ ;  /* 0x000000ffffff79a7 */ /* 0x000fe2000810041b */
[----:B------:R-:W-:Y:S05]  /*4b70*/  BRA.U UP1, `(.L_x_87) ;  /* 0xfffffff5018c7547 */ /* 0x000fea000b83ffff */
[----:B------:R-:W-:Y:S07]  /*4b80*/  MOV R0, UR17 ;  /* 0x0000001100007c02 */ /* 0x000fee0008000f00 */
.L_x_88:
[----:B-1----:R-:W-:-:S04]  /*4b90*/  SHF.L.U32 R2, R15, 0x1f, RZ ;  /* 0x0000001f0f027819 */ /* 0x002fc800000006ff */
[----:B------:R1:W3:Y:S03]  /*4ba0*/  SYNCS.PHASECHK.TRANS64.TRYWAIT P0, [R0+URZ+0x88], R2 ;  /* 0x00008802000075a7 */ /* 0x0002e600080011ff */
[----:B---3--:R-:W-:Y:S05]  /*4bb0*/  @!P0 NANOSLEEP.SYNCS 0x989680 ;  /* 0x009896800000895d */ /* 0x008fea0003900000 */
[----:B------:R-:W3:Y:S02]  /*4bc0*/  @!P0 SYNCS.PHASECHK.TRANS64 P0, [R0+URZ+0x88], R2 ;  /* 0x00008802000085a7 */ /* 0x000ee400080010ff */
[----:B--23--:R-:W-:Y:S05]  /*4bd0*/  @P0 EXIT ;  /* 0x000000000000094d */ /* 0x00cfea0003800000 */
[----:B------:R-:W-:Y:S05]  /*4be0*/  BRA `(.L_x_88) ;  /* 0xfffffffc00e87947 */ /* 0x000fea000383ffff */
.L_x_79:
[----:B------:R-:W-:-:S06]  /*4bf0*/  UISETP.GE.AND UP0, UPT, UR22, 0x4, UPT ;  /* 0x000000041600788c */ /* 0x000fcc000bf06270 */
[----:B------:R-:W-:-:S13]  /*4c00*/  PLOP3.LUT P0, PT, PT, PT, UP0, 0x80, 0x8 ;  /* 0x000000000008781c */ /* 0x000fda0003f0f008 */
[----:B------:R-:W-:Y:S05]  /*4c10*/  @!P0 EXIT ;  /* 0x000000000000894d */ /* 0x000fea0003800000 */
[----:B------:R-:W-:Y:S01]  /*4c20*/  BAR.SYNC.DEFER_BLOCKING 0x6, 0xa0 ;  /* 0x0182800000007b1d */ /* 0x000fe20000010000 */
[C---:B------:R-:W-:Y:S02]  /*4c30*/  IMAD.SHL.U32 R4, R131.reuse, 0x40, RZ ;  /* 0x0000004083047824 */ /* 0x040fe400078e00ff */
[----:B------:R-:W-:Y:S02]  /*4c40*/  HFMA2 R68, -RZ, RZ, 0, 0 ;  /* 0x00000000ff447431 */ /* 0x000fe400000001ff */
[C---:B------:R-:W-:Y:S01]  /*4c50*/  IMAD.SHL.U32 R140, R131.reuse, 0x8, RZ ;  /* 0x00000008838c7824 */ /* 0x040fe200078e00ff */
[----:B------:R-:W-:Y:S01]  /*4c60*/  CS2R R144, SRZ ;  /* 0x0000000000907805 */ /* 0x000fe2000001ff00 */
[C---:B------:R-:W-:Y:S01]  /*4c70*/  IMAD.SHL.U32 R147, R131.reuse, 0x10, RZ ;  /* 0x0000001083937824 */ /* 0x040fe200078e00ff */
[----:B------:R-:W-:Y:S01]  /*4c80*/  UMOV UR44, 0x400 ;  /* 0x00000400002c7882 */ /* 0x000fe20000000000 */
[----:B------:R-:W-:Y:S01]  /*4c90*/  LOP3.LUT R5, R4, 0x180, RZ, 0xc0, !PT ;  /* 0x0000018004057812 */ /* 0x000fe200078ec0ff */
[----:B------:R-:W-:Y:S01]  /*4ca0*/  ULEA UR44, UR61, UR44, 0x18 ;  /* 0x0000002c3d2c7291 */ /* 0x000fe2000f8ec0ff */
[----:B------:R-:W1:Y:S01]  /*4cb0*/  LDC.64 R136, c[0x0][0x888] ;  /* 0x00022200ff887b82 */ /* 0x000e620000000a00 */
[----:B------:R-:W-:Y:S01]  /*4cc0*/  IMAD.U32 R69, R131, 0x10000, RZ ;  /* 0x0001000083457824 */ /* 0x000fe200078e00ff */
[----:B------:R-:W-:Y:S01]  /*4cd0*/  LOP3.LUT R140, R5, 0x30, R140, 0xf8, !PT ;  /* 0x00000030058c7812 */ /* 0x000fe200078ef88c */
[----:B------:R-:W-:Y:S01]  /*4ce0*/  UIADD3 UR4, UPT, UPT, UR44, 0x2200, URZ ;  /* 0x000022002c047890 */ /* 0x000fe2000fffe0ff */
[----:B------:R-:W-:Y:S01]  /*4cf0*/  LOP3.LUT R149, R147, 0x20, RZ, 0xc0, !PT ;  /* 0x0000002093957812 */ /* 0x000fe200078ec0ff */
[----:B------:R-:W-:Y:S01]  /*4d00*/  IMAD.MOV.U32 R146, RZ, RZ, RZ ;  /* 0x000000ffff927224 */ /* 0x000fe200078e00ff */
[----:B------:R-:W-:Y:S01]  /*4d10*/  LOP3.LUT R140, R140, 0x1e40, R4, 0xf8, !PT ;  /* 0x00001e408c8c7812 */ /* 0x000fe200078ef804 */
[----:B------:R-:W-:Y:S01]  /*4d20*/  IMAD.MOV.U32 R143, RZ, RZ, RZ ;  /* 0x000000ffff8f7224 */ /* 0x000fe200078e00ff */
[----:B------:R-:W2:Y:S01]  /*4d30*/  LDC.64 R138, c[0x0][0x890] ;  /* 0x00022400ff8a7b82 */ /* 0x000ea20000000a00 */
[----:B------:R-:W-:Y:S01]  /*4d40*/  LOP3.LUT R69, R69, 0x600000, RZ, 0xc0, !PT ;  /* 0x0060000045457812 */ /* 0x000fe200078ec0ff */
[----:B------:R-:W3:Y:S01]  /*4d50*/  LDCU UR53, c[0x0][0x370] ;  /* 0x00006e00ff3577ac */ /* 0x000ee20008000800 */
[----:B------:R-:W-:Y:S01]  /*4d60*/  VIADD R148, R140, UR44 ;  /* 0x0000002c8c947c36 */ /* 0x000fe20008000000 */
[----:B------:R-:W-:-:S02]  /*4d70*/  LOP3.LUT R147, R147, 0x40, RZ, 0xc0, !PT ;  /* 0x0000004093937812 */ /* 0x000fc400078ec0ff */
[----:B------:R-:W-:Y:S01]  /*4d80*/  MOV R150, UR4 ;  /* 0x0000000400967c02 */ /* 0x000fe20008000f00 */
[----:B------:R-:W4:Y:S01]  /*4d90*/  LDS R0, [UR44+0x150] ;  /* 0x0001502cff007984 */ /* 0x000f220008000800 */
[----:B------:R-:W1:Y:S01]  /*4da0*/  LDC.64 R134, c[0x0][0x8b0] ;  /* 0x00022c00ff867b82 */ /* 0x000e620000000a00 */
[--C-:B------:R-:W-:Y:S01]  /*4db0*/  IADD3 R149, PT, PT, -R149, 0x200, R148.reuse ;  /* 0x0000020095957810 */ /* 0x100fe20007ffe194 */
[----:B------:R-:W1:Y:S01]  /*4dc0*/  LDCU.64 UR62, c[0x0][0x348] ;  /* 0x00006900ff3e77ac */ /* 0x000e620008000a00 */
[----:B------:R-:W-:-:S03]  /*4dd0*/  IADD3 R148, PT, PT, -R147, 0x200, R148 ;  /* 0x0000020093947810 */ /* 0x000fc60007ffe194 */
[----:B------:R-:W-:Y:S01]  /*4de0*/  IMAD.IADD R147, R149, 0x1, -R147 ;  /* 0x0000000195937824 */ /* 0x000fe200078e0a93 */
[----:B------:R-:W1:Y:S01]  /*4df0*/  LDCU UR41, c[0x0][0xb0c] ;  /* 0x00016180ff2977ac */ /* 0x000e620008000800 */
[----:B------:R-:W1:Y:S01]  /*4e00*/  LDC.64 R132, c[0x0][0x8a8] ;  /* 0x00022a00ff847b82 */ /* 0x000e620000000a00 */
[----:B------:R-:W1:Y:S01]  /*4e10*/  LDCU UR39, c[0x0][0xb30] ;  /* 0x00016600ff2777ac */ /* 0x000e620008000800 */
[----:B------:R-:W1:Y:S01]  /*4e20*/  LDCU.64 UR56, c[0x0][0x888] ;  /* 0x00011100ff3877ac */ /* 0x000e620008000a00 */
[----:B------:R-:W1:Y:S01]  /*4e30*/  LDCU.64 UR42, c[0x0][0xb28] ;  /* 0x00016500ff2a77ac */ /* 0x000e620008000a00 */
[----:B------:R-:W1:Y:S01]  /*4e40*/  LDCU.128 UR48, c[0x0][0xb10] ;  /* 0x00016200ff3077ac */ /* 0x000e620008000c00 */
[----:B------:R-:W1:Y:S01]  /*4e50*/  LDCU UR52, c[0x0][0x374] ;  /* 0x00006e80ff3477ac */ /* 0x000e620008000800 */
[----:B------:R-:W-:Y:S01]  /*4e60*/  UIADD3 UR59, UPT, UPT, UR44, 0x200, URZ ;  /* 0x000002002c3b7890 */ /* 0x000fe2000fffe0ff */
[----:B---34-:R-:W-:-:S11]  /*4e70*/  IMAD.IADD R69, R0, 0x1, R69 ;  /* 0x0000000100457824 */ /* 0x018fd600078e0245 */
.L_x_106:
[----:B------:R-:W-:Y:S02]  /*4e80*/  LEA R3, R143, UR44, 0x3 ;  /* 0x0000002c8f037c11 */ /* 0x000fe4000f8e18ff */
[----:B------:R-:W-:Y:S02]  /*4e90*/  SHF.L.U32 R0, R145, 0x1f, RZ ;  /* 0x0000001f91007819 */ /* 0x000fe400000006ff */
[----:B-1----:R-:W-:Y:S02]  /*4ea0*/  LEA R4, R143, UR44, 0x4 ;  /* 0x0000002c8f047c11 */ /* 0x002fe4000f8e20ff */
[----:B------:R-:W3:Y:S02]  /*4eb0*/  SYNCS.PHASECHK.TRANS64.TRYWAIT P0, [R3+URZ+0xa0], R0 ;  /* 0x0000a000030075a7 */ /* 0x000ee400080011ff */
[----:B--23--:R-:W-:Y:S05]  /*4ec0*/  @!P0 BRA `(.L_x_89) ;  /* 0x0000002c00188947 */ /* 0x00cfea0003800000 */
.L_x_146:
[----:B------:R-:W4:Y:S01]  /*4ed0*/  LDS.128 R4, [R4+0x130] ;  /* 0x0001300004047984 */ /* 0x000f220000000c00 */
[----:B------:R-:W-:Y:S01]  /*4ee0*/  UISETP.GE.AND UP0, UPT, UR40, 0x1, UPT ;  /* 0x000000012800788c */ /* 0x000fe2000bf06270 */
[----:B------:R-:W-:Y:S01]  /*4ef0*/  @!PT LDS RZ, [RZ] ;  /* 0x00000000fffff984 */ /* 0x000fe20000000800 */
[----:B------:R-:W-:Y:S01]  /*4f00*/  @!PT LDS RZ, [RZ] ;  /* 0x00000000fffff984 */ /* 0x000fe20000000800 */
[----:B------:R-:W-:Y:S01]  /*4f10*/  @!PT LDS RZ, [RZ] ;  /* 0x00000000fffff984 */ /* 0x000fe20000000800 */
[----:B------:R-:W-:Y:S01]  /*4f20*/  @!PT LDS RZ, [RZ] ;  /* 0x00000000fffff984 */ /* 0x000fe20000000800 */
[----:B------:R1:W-:Y:S06]  /*4f30*/  MEMBAR.ALL.CTA ;  /* 0x0000000000007992 */ /* 0x0003ec0000008000 */
[----:B-1----:R-:W1:Y:S01]  /*4f40*/  FENCE.VIEW.ASYNC.S ;  /* 0x00000000000073c6 */ /* 0x002e620000000000 */
[----:B----4-:R-:W-:Y:S11]  /*4f50*/  LOP3.LUT P0, RZ, R6, 0x1, RZ, 0xc0, !PT ;  /* 0x0000000106ff7812 */ /* 0x010ff6000780c0ff */
[----:B------:R-:W-:Y:S02]  /*4f60*/  @!UPT UIADD3 URZ, UPT, UPT, URZ, URZ, URZ ;  /* 0x000000fffffff290 */ /* 0x000fe4000fffe0ff */
[----:B-1----:R-:W-:Y:S01]  /*4f70*/  VOTEU.ANY UP1, P0 ;  /* 0x0000000000ff7886 */ /* 0x002fe20000020100 */
[----:B------:R-:W-:Y:S01]  /*4f80*/  PLOP3.LUT P0, PT, PT, PT, UP1, 0x80, 0x8 ;  /* 0x000000000008781c */ /* 0x000fe20003f0f018 */
[----:B------:R-:W-:Y:S11]  /*4f90*/  UP2UR UR47, UPR, URZ, 0x2 ;  /* 0x00000002ff2f7883 */ /* 0x000ff60008000000 */
[----:B------:R-:W-:Y:S01]  /*4fa0*/  @!UPT UIADD3 URZ, UPT, UPT, URZ, URZ, URZ ;  /* 0x000000fffffff290 */ /* 0x000fe2000fffe0ff */
[----:B---3--:R-:W-:Y:S02]  /*4fb0*/  @P0 SHF.R.U32.HI R0, RZ, 0x10, R5 ;  /* 0x00000010ff000819 */ /* 0x008fe40000011605 */
        /* <DEDUP_REMOVED lines=12> */
[----:B------:R-:W3:Y:S01]  /*5080*/  LDCU UR12, c[0x0][0xb20] ;  /* 0x00016400ff0c77ac */ /* 0x000ee20008000800 */
[----:B------:R-:W-:Y:S02]  /*5090*/  UIMAD.WIDE.U32 UR4, UR52, UR51, URZ ;  /* 0x00000033340472a5 */ /* 0x000fe4000f8e00ff */
[----:B------:R-:W-:Y:S02]  /*50a0*/  UIMAD.WIDE.U32 UR6, UR53, UR48, URZ ;  /* 0x00000030350672a5 */ /* 0x000fe4000f8e00ff */
[----:B------:R-:W-:Y:S02]  /*50b0*/  UISETP.NE.AND UP0, UPT, UR50, 0x1, UPT ;  /* 0x000000013200788c */ /* 0x000fe4000bf05270 */
[----:B------:R-:W-:Y:S02]  /*50c0*/  UIMAD.WIDE.U32 UR8, UR37, UR51, URZ ;  /* 0x00000033250872a5 */ /* 0x000fe4000f8e00ff */
[----:B------:R-:W-:Y:S02]  /*50d0*/  UIMAD.WIDE.U32 UR10, UR38, UR48, URZ ;  /* 0x00000030260a72a5 */ /* 0x000fe4000f8e00ff */
[----:B------:R-:W-:Y:S02]  /*50e0*/  UISETP.NE.AND UP1, UPT, UR41, 0x1, UPT ;  /* 0x000000012900788c */ /* 0x000fe4000bf25270 */
[----:B------:R-:W-:Y:S01]  /*50f0*/  UISETP.NE.AND UP2, UPT, UR40, 0x1, UPT ;  /* 0x000000012800788c */ /* 0x000fe2000bf45270 */
[----:B------:R-:W-:Y:S02]  /*5100*/  UMOV UR4, UR5 ;  /* 0x0000000500047c82 */ /* 0x000fe40008000000 */
[----:B---3--:R-:W-:Y:S03]  /*5110*/  USHF.R.U32.HI UR5, URZ, UR12, UR4 ;  /* 0x0000000cff057299 */ /* 0x008fe60008011604 */
[----:B------:R-:W-:Y:S02]  /*5120*/  UMOV UR4, UR7 ;  /* 0x0000000700047c82 */ /* 0x000fe40008000000 */
[----:B------:R-:W-:Y:S02]  /*5130*/  USHF.R.U32.HI UR7, URZ, UR49, UR4 ;  /* 0x00000031ff077299 */ /* 0x000fe40008011604 */
[----:B------:R-:W-:Y:S02]  /*5140*/  USEL UR4, UR52, UR5, !UP0 ;  /* 0x0000000534047287 */ /* 0x000fe4000c000000 */
[----:B------:R-:W-:Y:S01]  /*5150*/  USEL UR7, UR53, UR7, !UP1 ;  /* 0x0000000735077287 */ /* 0x000fe2000c800000 */
[----:B------:R-:W-:Y:S01]  /*5160*/  UMOV UR5, UR9 ;  /* 0x0000000900057c82 */ /* 0x000fe20008000000 */
[----:B------:R-:W-:Y:S02]  /*5170*/  UIMAD.WIDE.U32 UR8, UR4, UR42, URZ ;  /* 0x0000002a040872a5 */ /* 0x000fe4000f8e00ff */
[----:B------:R-:W-:Y:S03]  /*5180*/  USHF.R.U32.HI UR6, URZ, UR12, UR5 ;  /* 0x0000000cff067299 */ /* 0x000fe60008011605 */
[----:B------:R-:W-:Y:S01]  /*5190*/  UMOV UR5, UR11 ;  /* 0x0000000b00057c82 */ /* 0x000fe20008000000 */
[----:B------:R-:W-:Y:S02]  /*51a0*/  UIMAD.WIDE.U32 UR10, UR7, UR42, URZ ;  /* 0x0000002a070a72a5 */ /* 0x000fe4000f8e00ff */
[----:B------:R-:W-:Y:S02]  /*51b0*/  USHF.R.U32.HI UR12, URZ, UR49, UR5 ;  /* 0x00000031ff0c7299 */ /* 0x000fe40008011605 */
[----:B------:R-:W-:Y:S01]  /*51c0*/  USEL UR6, UR37, UR6, !UP0 ;  /* 0x0000000625067287 */ /* 0x000fe2000c000000 */
[----:B------:R-:W-:Y:S02]  /*51d0*/  UMOV UR5, UR9 ;  /* 0x0000000900057c82 */ /* 0x000fe40008000000 */
[----:B------:R-:W-:Y:S01]  /*51e0*/  UMOV UR10, UR11 ;  /* 0x0000000b000a7c82 */ /* 0x000fe20008000000 */
[----:B------:R-:W-:Y:S02]  /*51f0*/  @UP2 USHF.R.U32.HI UR4, URZ, UR43, UR5 ;  /* 0x0000002bff042299 */ /* 0x000fe40008011605 */
[----:B------:R-:W-:Y:S02]  /*5200*/  @UP2 USHF.R.U32.HI UR7, URZ, UR43, UR10 ;  /* 0x0000002bff072299 */ /* 0x000fe4000801160a */
[----:B------:R-:W-:Y:S02]  /*5210*/  UIMAD UR4, UR40, UR4, URZ ;  /* 0x00000004280472a4 */ /* 0x000fe4000f8e02ff */
[----:B------:R-:W-:Y:S02]  /*5220*/  UIMAD.WIDE.U32 UR10, UR6, UR42, URZ ;  /* 0x0000002a060a72a5 */ /* 0x000fe4000f8e00ff */
[----:B------:R-:W-:Y:S02]  /*5230*/  USEL UR5, UR38, UR12, !UP1 ;  /* 0x0000000c26057287 */ /* 0x000fe4000c800000 */
[----:B------:R-:W-:Y:S02]  /*5240*/  UIMAD UR8, UR40, UR7, URZ ;  /* 0x00000007280872a4 */ /* 0x000fe4000f8e02ff */
[----:B------:R-:W-:Y:S03]  /*5250*/  UISETP.GE.AND UP0, UPT, UR6, UR4, UPT ;  /* 0x000000040600728c */ /* 0x000fe6000bf06270 */
[----:B------:R-:W-:Y:S01]  /*5260*/  UMOV UR4, UR11 ;  /* 0x0000000b00047c82 */ /* 0x000fe20008000000 */
[----:B------:R-:W-:Y:S02]  /*5270*/  UISETP.GE.OR UP0, UPT, UR5, UR8, UP0 ;  /* 0x000000080500728c */ /* 0x000fe40008706670 */
[----:B------:R-:W-:Y:S02]  /*5280*/  USHF.R.U32.HI UR4, URZ, UR43, UR4 ;  /* 0x0000002bff047299 */ /* 0x000fe40008011604 */
[----:B------:R-:W-:Y:S02]  /*5290*/  UIMAD.WIDE.U32 UR8, UR5, UR42, URZ ;  /* 0x0000002a050872a5 */ /* 0x000fe4000f8e00ff */
[----:B------:R-:W-:Y:S02]  /*52a0*/  USEL UR11, UR6, UR4, !UP2 ;  /* 0x00000004060b7287 */ /* 0x000fe4000d000000 */
[----:B------:R-:W-:Y:S02]  /*52b0*/  UIADD3 UR8, UPT, UPT, -UR5, URZ, URZ ;  /* 0x000000ff05087290 */ /* 0x000fe4000fffe1ff */
[----:B------:R-:W-:Y:S01]  /*52c0*/  UIADD3 UR10, UPT, UPT, -UR11, URZ, URZ ;  /* 0x000000ff0b0a7290 */ /* 0x000fe2000fffe1ff */
[----:B------:R-:W-:Y:S01]  /*52d0*/  @!UP0 UMOV UR4, UR9 ;  /* 0x0000000900048c82 */ /* 0x000fe20008000000 */
[----:B------:R-:W-:Y:S02]  /*52e0*/  UIADD3 UR9, UPT, UPT, -UR6, URZ, URZ ;  /* 0x000000ff06097290 */ /* 0x000fe4000fffe1ff */
[----:B------:R-:W-:Y:S02]  /*52f0*/  @!UP0 USHF.R.U32.HI UR4, URZ, UR43, UR4 ;  /* 0x0000002bff048299 */ /* 0x000fe40008011604 */
[----:B------:R-:W-:Y:S02]  /*5300*/  UIMAD UR10, UR40, UR10, UR6 ;  /* 0x0000000a280a72a4 */ /* 0x000fe4000f8e0206 */
[----:B------:R-:W-:Y:S04]  /*5310*/  @!UP0 USEL UR4, UR5, UR4, !UP2 ;  /* 0x0000000405048287 */ /* 0x000fe8000d000000 */
[----:B------:R-:W-:Y:S02]  /*5320*/  @!UP0 UIMAD UR10, UR7, UR10, UR4 ;  /* 0x0000000a070a82a4 */ /* 0x000fe4000f8e0204 */
[----:B------:R-:W-:Y:S02]  /*5330*/  @!UP0 UIADD3 UR11, UPT, UPT, UR11, -UR4, URZ ;  /* 0x800000040b0b8290 */ /* 0x000fe4000fffe0ff */
[----:B------:R-:W-:Y:S02]  /*5340*/  UIMAD UR7, UR41, UR8, UR38 ;  /* 0x00000008290772a4 */ /* 0x000fe4000f8e0226 */
[----:B------:R-:W-:Y:S02]  /*5350*/  @!UP0 UIMAD UR6, UR11, UR40, UR5 ;  /* 0x000000280b0682a4 */ /* 0x000fe4000f8e0205 */
[----:B------:R-:W-:Y:S01]  /*5360*/  UIMAD UR4, UR50, UR9, UR37 ;  /* 0x00000009320472a4 */ /* 0x000fe2000f8e0225 */
[----:B------:R-:W-:Y:S02]  /*5370*/  @!UP0 UMOV UR5, UR10 ;  /* 0x0000000a00058c82 */ /* 0x000fe40008000000 */
[----:B------:R-:W-:Y:S02]  /*5380*/  UIMAD UR38, UR5, UR41, UR7 ;  /* 0x00000029052672a4 */ /* 0x000fe4000f8e0207 */
[----:B------:R-:W-:Y:S11]  /*5390*/  UIMAD UR37, UR6, UR50, UR4 ;  /* 0x00000032062572a4 */ /* 0x000ff6000f8e0204 */
[----:B------:R-:W-:Y:S01]  /*53a0*/  @!UPT UIADD3 URZ, UPT, UPT, URZ, URZ, URZ ;  /* 0x000000fffffff290 */ /* 0x000fe2000fffe0ff */
.L_x_90:
[----:B------:R-:W-:Y:S01]  /*53b0*/  UISETP.NE.AND UP0, UPT, UR39, 0x1, UPT ;  /* 0x000000012700788c */ /* 0x000fe2000bf05270 */
[----:B------:R-:W-:Y:S10]  /*53c0*/  IADD3 R143, PT, PT, R143, 0x1, RZ ;  /* 0x000000018f8f7810 */ /* 0x000ff40007ffe0ff */
[----:B------:R-:W3:Y:S01]  /*53d0*/  @!UP0 LDCU.128 UR12, c[0x0][0xb10] ;  /* 0x00016200ff0c87ac */ /* 0x000ee20008000c00 */
[----:B------:R-:W4:Y:S01]  /*53e0*/  @!UP0 LDCU UR5, c[0x0][0xb0c] ;  /* 0x00016180ff0587ac */ /* 0x000f220008000800 */
[----:B------:R-:W2:Y:S01]  /*53f0*/  @!UP0 LDCU UR10, c[0x0][0xb20] ;  /* 0x00016400ff0a87ac */ /* 0x000ea20008000800 */
[----:B---3--:R-:W-:Y:S02]  /*5400*/  UIMAD.WIDE.U32 UR8, UR38, UR12, URZ ;  /* 0x0000000c260872a5 */ /* 0x008fe4000f8e00ff */
[----:B------:R-:W-:Y:S02]  /*5410*/  UIMAD.WIDE.U32 UR6, UR37, UR15, URZ ;  /* 0x0000000f250672a5 */ /* 0x000fe4000f8e00ff */
[----:B------:R-:W-:Y:S03]  /*5420*/  @!UP0 UISETP.NE.AND UP1, UPT, UR14, 0x1, UPT ;  /* 0x000000010e00888c */ /* 0x000fe6000bf25270 */
[----:B------:R-:W-:Y:S01]  /*5430*/  @!UP0 UMOV UR4, UR9 ;  /* 0x0000000900048c82 */ /* 0x000fe20008000000 */
[----:B----4-:R-:W-:Y:S02]  /*5440*/  @!UP0 UISETP.NE.AND UP2, UPT, UR5, 0x1, UPT ;  /* 0x000000010500888c */ /* 0x010fe4000bf45270 */
[----:B------:R-:W-:Y:S01]  /*5450*/  @!UP0 USHF.R.U32.HI UR4, URZ, UR13, UR4 ;  /* 0x0000000dff048299 */ /* 0x000fe20008011604 */
[----:B------:R-:W-:Y:S02]  /*5460*/  @!UP0 UMOV UR6, UR7 ;  /* 0x0000000700068c82 */ /* 0x000fe40008000000 */
[----:B--2---:R-:W-:Y:S02]  /*5470*/  @!UP0 USHF.R.U32.HI UR6, URZ, UR10, UR6 ;  /* 0x0000000aff068299 */ /* 0x004fe40008011606 */
[----:B------:R-:W-:Y:S02]  /*5480*/  @!UP0 USEL UR7, UR38, UR4, !UP2 ;  /* 0x0000000426078287 */ /* 0x000fe4000d000000 */
[----:B------:R-:W-:Y:S04]  /*5490*/  @!UP0 USEL UR6, UR37, UR6, !UP1 ;  /* 0x0000000625068287 */ /* 0x000fe8000c800000 */
[----:B------:R-:W-:Y:S02]  /*54a0*/  @!UP0 UIADD3 UR4, UPT, UPT, -UR7, UR6, URZ ;  /* 0x0000000607048290 */ /* 0x000fe4000fffe1ff */
[----:B------:R-:W-:Y:S02]  /*54b0*/  @!UP0 UIADD3 UR6, UPT, UPT, UR7, -UR6, URZ ;  /* 0x8000000607068290 */ /* 0x000fe4000fffe0ff */
[----:B------:R-:W-:Y:S02]  /*54c0*/  @!UP0 UIMAD UR38, UR4, UR5, UR38 ;  /* 0x00000005042682a4 */ /* 0x000fe4000f8e0226 */
[----:B------:R-:W-:Y:S02]  /*54d0*/  @!UP0 UIMAD UR37, UR6, UR14, UR37 ;  /* 0x0000000e062582a4 */ /* 0x000fe4000f8e0225 */
[----:B------:R-:W-:Y:S09]  /*54e0*/  ULOP3.LUT UP0, URZ, UR59, 0x1b0, URZ, 0xc0, !UPT ;  /* 0x000001b03bff7892 */ /* 0x000ff2000f80c0ff */
[----:B------:R-:W-:Y:S05]  /*54f0*/  BRA.U !UP0, `(.L_x_91) ;  /* 0x0000000108407547 */ /* 0x000fea000b800000 */
[----:B------:R-:W2:Y:S01]  /*5500*/  LDCU.64 UR8, c[0x4][0x80] ;  /* 0x01001000ff0877ac */ /* 0x000ea20008000a00 */
[----:B------:R-:W-:Y:S01]  /*5510*/  MOV R3, 0x0 ;  /* 0x0000000000037802 */ /* 0x000fe20000000f00 */
[----:B------:R-:W-:Y:S02]  /*5520*/  HFMA2 R12, -RZ, RZ, 0, 5.9604644775390625e-08 ;  /* 0x00000001ff0c7431 */ /* 0x000fe400000001ff */
[----:B------:R-:W-:Y:S02]  /*5530*/  IMAD.MOV.U32 R8, RZ, RZ, 0x70 ;  /* 0x00000070ff087424 */ /* 0x000fe400078e00ff */
[----:B------:R-:W-:Y:S01]  /*5540*/  IMAD.MOV.U32 R13, RZ, RZ, RZ ;  /* 0x000000ffff0d7224 */ /* 0x000fe200078e00ff */
[----:B------:R-:W3:Y:S01]  /*5550*/  LDCU.64 UR6, c[0x4][0x88] ;  /* 0x01001100ff0677ac */ /* 0x000ee20008000a00 */
[----:B------:R-:W4:Y:S01]  /*5560*/  LDC.64 R2, c[0x4][R3] ;  /* 0x0100000003027b82 */ /* 0x000f220000000a00 */
[----:B------:R-:W1:Y:S01]  /*5570*/  LDCU.64 UR4, c[0x4][0x8] ;  /* 0x01000100ff0477ac */ /* 0x000e620008000a00 */
[----:B--2---:R-:W-:Y:S01]  /*5580*/  MOV R5, UR9 ;  /* 0x0000000900057c02 */ /* 0x004fe20008000f00 */
[----:B------:R-:W-:Y:S01]  /*5590*/  IMAD.U32 R4, RZ, RZ, UR8 ;  /* 0x00000008ff047e24 */ /* 0x000fe2000f8e00ff */
[----:B---3--:R-:W-:Y:S01]  /*55a0*/  MOV R7, UR7 ;  /* 0x0000000700077c02 */ /* 0x008fe20008000f00 */
[----:B------:R-:W-:Y:S01]  /*55b0*/  IMAD.U32 R6, RZ, RZ, UR6 ;  /* 0x00000006ff067e24 */ /* 0x000fe2000f8e00ff */
[----:B-1----:R-:W-:Y:S01]  /*55c0*/  MOV R11, UR5 ;  /* 0x00000005000b7c02 */ /* 0x002fe20008000f00 */
[----:B------:R-:W-:Y:S02]  /*55d0*/  IMAD.U32 R10, RZ, RZ, UR4 ;  /* 0x00000004ff0a7e24 */ /* 0x000fe4000f8e00ff */
[----:B------:R-:W-:Y:S07]  /*55e0*/  LEPC R20, `(.L_x_91) ;  /* 0x000000001014794e */ /* 0x000fee0000000000 */
[----:B----45:R-:W-:Y:S05]  /*55f0*/  CALL.ABS.NOINC R2 ;  /* 0x0000000002007343 */ /* 0x030fea0003c00000 */
.L_x_91:
[----:B------:R-:W-:Y:S01]  /*5600*/  LOP3.LUT P0, RZ, R150, 0x1b0, RZ, 0xc0, !PT ;  /* 0x000001b096ff7812 */ /* 0x000fe2000780c0ff */
[----:B------:R-:W-:Y:S11]  /*5610*/  BSSY.RECONVERGENT B6, `(.L_x_92) ;  /* 0x0000013000067945 */ /* 0x000ff60003800200 */
[----:B------:R-:W-:Y:S01]  /*5620*/  @!UPT UIADD3 URZ, UPT, UPT, URZ, URZ, URZ ;  /* 0x000000fffffff290 */ /* 0x000fe2000fffe0ff */
[----:B------:R-:W-:Y:S05]  /*5630*/  @!P0 BRA `(.L_x_93) ;  /* 0x0000000000408947 */ /* 0x000fea0003800000 */
        /* <DEDUP_REMOVED lines=16> */
.L_x_93:
[----:B------:R-:W-:Y:S05]  /*5740*/  BSYNC.RECONVERGENT B6 ;  /* 0x0000000000067941 */ /* 0x000fea0003800200 */
.L_x_92:
[----:B------:R-:W-:Y:S01]  /*5750*/  ISETP.NE.U32.AND P3, PT, R138, RZ, PT ;  /* 0x000000ff8a00720c */ /* 0x000fe20003f65070 */
[----:B------:R-:W-:Y:S01]  /*5760*/  UISETP.NE.AND UP1, UPT, UR60, URZ, UPT ;  /* 0x000000ff3c00728c */ /* 0x000fe2000bf25270 */
[----:B------:R-:W-:Y:S02]  /*5770*/  ISETP.NE.U32.AND P4, PT, R134, RZ, PT ;  /* 0x000000ff8600720c */ /* 0x000fe40003f85070 */
[----:B------:R-:W-:Y:S02]  /*5780*/  ISETP.NE.AND.EX P3, PT, R139, RZ, PT, P3 ;  /* 0x000000ff8b00720c */ /* 0x000fe40003f65330 */
[----:B------:R-:W-:Y:S02]  /*5790*/  PLOP3.LUT P1, PT, PT, PT, PT, 0x8, 0x80 ;  /* 0x000000000080781c */ /* 0x000fe40003f2e170 */
[----:B------:R-:W-:Y:S02]  /*57a0*/  PLOP3.LUT P0, PT, PT, PT, UP1, 0x80, 0x8 ;  /* 0x000000000008781c */ /* 0x000fe40003f0f018 */
[----:B------:R-:W-:Y:S02]  /*57b0*/  ISETP.NE.AND.EX P4, PT, R135, RZ, PT, P4 ;  /* 0x000000ff8700720c */ /* 0x000fe40003f85340 */
[----:B------:R-:W2:Y:S09]  /*57c0*/  @UP1 LDCU.64 UR4, c[0x0][0x888] ;  /* 0x00011100ff0417ac */ /* 0x000eb20008000a00 */
[----:B------:R-:W-:Y:S01]  /*57d0*/  @P0 PLOP3.LUT P1, PT, P3, PT, PT, 0x80, 0x8 ;  /* 0x000000000008081c */ /* 0x000fe20001f2f070 */
[----:B--2---:R-:W-:Y:S04]  /*57e0*/  @UP1 UISETP.NE.U32.AND UP0, UPT, UR4, URZ, UPT ;  /* 0x000000ff0400128c */ /* 0x004fe8000bf05070 */
[----:B------:R-:W-:Y:S04]  /*57f0*/  @UP1 UISETP.NE.AND.EX UP0, UPT, UR5, URZ, UPT, UP0 ;  /* 0x000000ff0500128c */ /* 0x000fe8000bf05300 */
[----:B------:R-:W-:Y:S01]  /*5800*/  @UP1 USEL UR4, URZ, 0xffffffff, UP0 ;  /* 0xffffffffff041887 */ /* 0x000fe20008000000 */
[----:B------:R-:W-:Y:S11]  /*5810*/  @!P3 BRA `(.L_x_94) ;  /* 0x000000000030b947 */ /* 0x000ff60003800000 */
        /* <DEDUP_REMOVED lines=12> */
.L_x_94:
[----:B------:R-:W-:Y:S05]  /*58e0*/  @!P4 BRA `(.L_x_95) ;  /* 0x000000000024c947 */ /* 0x000fea0003800000 */
[----:B------:R-:W-:Y:S01]  /*58f0*/  ISETP.NE.U32.AND P2, PT, R132, RZ, PT ;  /* 0x000000ff8400720c */ /* 0x000fe20003f45070 */
[----:B------:R-:W2:Y:S03]  /*5900*/  LDCU.64 UR6, c[0x0][0x358] ;  /* 0x00006b00ff0677ac */ /* 0x000ea60008000a00 */
[----:B------:R-:W-:Y:S11]  /*5910*/  ISETP.NE.AND.EX P2, PT, R133, RZ, PT, P2 ;  /* 0x000000ff8500720c */ /* 0x000ff60003f45320 */
[----:B------:R-:W-:Y:S02]  /*5920*/  @!UPT UIADD3 URZ, UPT, UPT, URZ, URZ, URZ ;  /* 0x000000fffffff290 */ /* 0x000fe4000fffe0ff */
[----:B------:R-:W4:Y:S01]  /*5930*/  @P2 LDC.64 R2, c[0x0][0x8a8] ;  /* 0x00022a00ff022b82 */ /* 0x000f220000000a00 */
[----:B-1----:R-:W-:Y:S04]  /*5940*/  @P2 IMAD R0, R134, UR36, RZ ;  /* 0x0000002486002c24 */ /* 0x002fe8000f8e02ff */
[----:B----4-:R-:W-:Y:S05]  /*5950*/  @P2 IMAD.WIDE R2, R0, 0x4, R2 ;  /* 0x0000000400022825 */ /* 0x010fea00078e0202 */
[----:B--2--5:R2:W5:Y:S02]  /*5960*/  @P2 LDG.E R70, desc[UR6][R2.64] ;  /* 0x0000000602462981 */ /* 0x024564000c1e1900 */
[----:B--2---:R-:W4:Y:S02]  /*5970*/  @!P2 LDC R70, c[0x0][0x8a0] ;  /* 0x00022800ff46ab82 */ /* 0x004f240000000800 */
.L_x_95:
[----:B---3-5:R-:W-:Y:S01]  /*5980*/  @P0 FSETP.NEU.AND P4, PT, R71, RZ, PT ;  /* 0x000000ff4700020b */ /* 0x028fe20003f8d000 */
[----:B-1----:R-:W-:Y:S01]  /*5990*/  IMAD.U32 R0, RZ, RZ, UR4 ;  /* 0x00000004ff007e24 */ /* 0x002fe2000f8e00ff */
[----:B------:R-:W-:Y:S01]  /*59a0*/  @P0 LOP3.LUT P2, RZ, R141, 0xff, RZ, 0xc0, !PT ;  /* 0x000000ff8dff0812 */ /* 0x000fe2000784c0ff */
[----:B------:R-:W-:Y:S01]  /*59b0*/  BSSY B1, `(.L_x_96) ;  /* 0x000003d000017945 */ /* 0x000fe20003800000 */
[----:B------:R-:W-:Y:S02]  /*59c0*/  @P0 SEL R2, RZ, 0xffffffff, P4 ;  /* 0xffffffffff020807 */ /* 0x000fe40002000000 */
[----:B------:R-:W-:Y:S02]  /*59d0*/  CS2R R18, SRZ ;  /* 0x0000000000127805 */ /* 0x000fe4000001ff00 */
[----:B------:R-:W-:Y:S02]  /*59e0*/  LEA R22, R68, UR44, 0x3 ;  /* 0x0000002c44167c11 */ /* 0x000fe4000f8e18ff */
[----:B------:R-:W-:Y:S02]  /*59f0*/  CS2R R16, SRZ ;  /* 0x0000000000107805 */ /* 0x000fe4000001ff00 */
[----:B------:R-:W-:Y:S02]  /*5a00*/  @P1 SEL R2, R0, R2, !P2 ;  /* 0x0000000200021207 */ /* 0x000fe40005000000 */
[----:B------:R-:W-:Y:S02]  /*5a10*/  CS2R R26, SRZ ;  /* 0x00000000001a7805 */ /* 0x000fe4000001ff00 */
[----:B------:R-:W-:Y:S02]  /*5a20*/  SHF.L.U32 R4, R146, 0x1f, RZ ;  /* 0x0000001f92047819 */ /* 0x000fe400000006ff */
[----:B------:R-:W-:Y:S02]  /*5a30*/  CS2R R24, SRZ ;  /* 0x0000000000187805 */ /* 0x000fe4000001ff00 */
[----:B------:R-:W-:Y:S02]  /*5a40*/  @P0 LOP3.LUT R2, R2, 0x1, RZ, 0xc0, !PT ;  /* 0x0000000102020812 */ /* 0x000fe400078ec0ff */
[----:B------:R-:W-:Y:S02]  /*5a50*/  CS2R R30, SRZ ;  /* 0x00000000001e7805 */ /* 0x000fe4000001ff00 */
[----:B------:R-:W-:Y:S02]  /*5a60*/  PLOP3.LUT P5, PT, PT, PT, PT, 0x8, 0x80 ;  /* 0x000000000080781c */ /* 0x000fe40003fae170 */
[----:B------:R-:W-:Y:S02]  /*5a70*/  CS2R R28, SRZ ;  /* 0x00000000001c7805 */ /* 0x000fe4000001ff00 */
[----:B------:R-:W-:Y:S01]  /*5a80*/  ISETP.NE.U32.OR P1, PT, R2, 0x1, !P0 ;  /* 0x000000010200780c */ /* 0x000fe20004725470 */
[----:B------:R-:W-:Y:S01]  /*5a90*/  IMAD R2, R68, 0x40, R69 ;  /* 0x0000004044027824 */ /* 0x000fe200078e0245 */
[----:B------:R-:W-:Y:S02]  /*5aa0*/  CS2R R34, SRZ ;  /* 0x0000000000227805 */ /* 0x000fe4000001ff00 */
[----:B------:R-:W-:Y:S09]  /*5ab0*/  CS2R R32, SRZ ;  /* 0x0000000000207805 */ /* 0x000ff2000001ff00 */
[----:B------:R-:W-:Y:S04]  /*5ac0*/  @P1 SHF.L.U32 R0, R144, 0x1f, RZ ;  /* 0x0000001f90001819 */ /* 0x000fe800000006ff */
[----:B------:R-:W1:Y:S01]  /*5ad0*/  @P1 SYNCS.PHASECHK.TRANS64.TRYWAIT P0, [UR44+0x80], R0 ;  /* 0x00008000ff0015a7 */ /* 0x000e62000800112c */
[----:B------:R2:W3:Y:S01]  /*5ae0*/  SYNCS.PHASECHK.TRANS64.TRYWAIT P4, [R22+URZ+0xc0], R4 ;  /* 0x0000c004160075a7 */ /* 0x0004e200080811ff */
[----:B-1----:R-:W-:Y:S01]  /*5af0*/  @P1 PLOP3.LUT P5, PT, P0, PT, PT, 0x8, 0x80 ;  /* 0x000000000080181c */ /* 0x002fe200007ae170 */
[----:B------:R-:W-:Y:S01]  /*5b00*/  @!UPT UIADD3 URZ, UPT, UPT, URZ, URZ, URZ ;  /* 0x000000fffffff290 */ /* 0x000fe2000fffe0ff */
[----:B--23--:R-:W-:Y:S11]  /*5b10*/  @!P1 BRA `(.L_x_97) ;  /* 0x0000000000989947 */ /* 0x00cff60003800000 */
[----:B------:R-:W-:Y:S01]  /*5b20*/  ISETP.NE.U32.AND P0, PT, RZ, UR56, PT ;  /* 0x00000038ff007c0c */ /* 0x000fe2000bf05070 */
[----:B------:R-:W-:Y:S01]  /*5b30*/  BSSY B0, `(.L_x_98) ;  /* 0x0000016000007945 */ /* 0x000fe20003800000 */
[----:B------:R-:W-:Y:S02]  /*5b40*/  FSETP.NEU.AND P2, PT, R71, RZ, PT ;  /* 0x000000ff4700720b */ /* 0x000fe40003f4d000 */
[----:B------:R-:W-:Y:S02]  /*5b50*/  CS2R R34, SRZ ;  /* 0x0000000000227805 */ /* 0x000fe4000001ff00 */
[----:B------:R-:W-:Y:S02]  /*5b60*/  ISETP.NE.AND.EX P0, PT, RZ, UR57, PT, P0 ;  /* 0x00000039ff007c0c */ /* 0x000fe4000bf05300 */
[----:B------:R-:W-:Y:S02]  /*5b70*/  CS2R R32, SRZ ;  /* 0x0000000000207805 */ /* 0x000fe4000001ff00 */
[----:B------:R-:W-:Y:S02]  /*5b80*/  LOP3.LUT P1, RZ, R141, 0xff, RZ, 0xc0, !PT ;  /* 0x000000ff8dff7812 */ /* 0x000fe4000782c0ff */
[----:B------:R-:W-:Y:S02]  /*5b90*/  CS2R R30, SRZ ;  /* 0x00000000001e7805 */ /* 0x000fe4000001ff00 */
[----:B------:R-:W-:Y:S02]  /*5ba0*/  SEL R0, RZ, 0xffffffff, P2 ;  /* 0xffffffffff007807 */ /* 0x000fe40001000000 */
[----:B------:R-:W-:Y:S02]  /*5bb0*/  CS2R R28, SRZ ;  /* 0x00000000001c7805 */ /* 0x000fe4000001ff00 */
[----:B------:R-:W-:Y:S02]  /*5bc0*/  SEL R3, RZ, 0xffffffff, P0 ;  /* 0xffffffffff037807 */ /* 0x000fe40000000000 */
[----:B------:R-:W-:Y:S02]  /*5bd0*/  CS2R R26, SRZ ;  /* 0x00000000001a7805 */ /* 0x000fe4000001ff00 */
[----:B------:R-:W-:Y:S02]  /*5be0*/  CS2R R24, SRZ ;  /* 0x0000000000187805 */ /* 0x000fe4000001ff00 */
[----:B------:R-:W-:Y:S02]  /*5bf0*/  CS2R R18, SRZ ;  /* 0x0000000000127805 */ /* 0x000fe4000001ff00 */
[----:B------:R-:W-:Y:S02]  /*5c00*/  @P3 SEL R0, R3, R0, !P1 ;  /* 0x0000000003003207 */ /* 0x000fe40004800000 */
[----:B------:R-:W-:Y:S02]  /*5c10*/  CS2R R16, SRZ ;  /* 0x0000000000107805 */ /* 0x000fe4000001ff00 */
[----:B------:R-:W-:Y:S04]  /*5c20*/  LOP3.LUT R0, R0, 0x1, RZ, 0xc0, !PT ;  /* 0x0000000100007812 */ /* 0x000fe800078ec0ff */
[----:B------:R-:W-:Y:S01]  /*5c30*/  ISETP.NE.U32.AND P0, PT, R0, 0x1, PT ;  /* 0x000000010000780c */ /* 0x000fe20003f05070 */
[----:B------:R-:W-:Y:S01]  /*5c40*/  @!UPT UIADD3 URZ, UPT, UPT, URZ, URZ, URZ ;  /* 0x000000fffffff290 */ /* 0x000fe2000fffe0ff */
[----:B------:R-:W-:Y:S11]  /*5c50*/  @!P5 BRA `(.L_x_99) ;  /* 0x00000000000cd947 */ /* 0x000ff60003800000 */
[----:B------:R-:W-:Y:S04]  /*5c60*/  SHF.L.U32 R3, R144, 0x1f, RZ ;  /* 0x0000001f90037819 */ /* 0x000fe800000006ff */
[----:B------:R-:W1:Y:S02]  /*5c70*/  SYNCS.PHASECHK.TRANS64.TRYWAIT P1, [UR44+0x80], R3 ;  /* 0x00008003ff0075a7 */ /* 0x000e64000802112c */
[----:B-1----:R-:W-:Y:S05]  /*5c80*/  @!P1 BRA `(.L_x_100) ;  /* 0x0000001c00bc9947 */ /* 0x002fea0003800000 */
.L_x_99:
[----:B------:R-:W-:Y:S05]  /*5c90*/  BSYNC B0 ;  /* 0x0000000000007941 */ /* 0x000fea0003800000 */
.L_x_98:
[----:B------:R2:W3:Y:S01]  /*5ca0*/  @P0 LDS.128 R32, [R140+UR44+0x200] ;  /* 0x0002002c8c200984 */ /* 0x0004e20008000c00 */
[----:B------:R-:W-:Y:S01]  /*5cb0*/  UIADD3 UR4, UPT, UPT, UR44, 0x88, URZ ;  /* 0x000000882c047890 */ /* 0x000fe2000fffe0ff */
[----:B------:R-:W-:Y:S02]  /*5cc0*/  LOP3.LUT R144, R144, 0x1, RZ, 0x3c, !PT ;  /* 0x0000000190907812 */ /* 0x000fe400078e3cff */
[----:B------:R2:W1:Y:S01]  /*5cd0*/  @P0 LDS.128 R28, [R149+0x10] ;  /* 0x00001000951c0984 */ /* 0x0004620000000c00 */
[----:B------:R-:W-:Y:S03]  /*5ce0*/  UPRMT UR4, UR61, 0x654, UR4 ;  /* 0x000006543d047896 */ /* 0x000fe60008000004 */
[----:B------:R2:W1:Y:S04]  /*5cf0*/  @P0 LDS.128 R24, [R148+0x20] ;  /* 0x0000200094180984 */ /* 0x0004680000000c00 */
[----:B------:R2:W1:Y:S01]  /*5d00*/  @P0 LDS.128 R16, [R147+0x30] ;  /* 0x0000300093100984 */ /* 0x0004620000000c00 */
[----:B------:R-:W-:Y:S01]  /*5d10*/  @!PT LDS RZ, [RZ] ;  /* 0x00000000fffff984 */ /* 0x000fe20000000800 */
[----:B------:R-:W-:Y:S01]  /*5d20*/  @!PT LDS RZ, [RZ] ;  /* 0x00000000fffff984 */ /* 0x000fe20000000800 */
[----:B------:R-:W-:Y:S01]  /*5d30*/  @!PT LDS RZ, [RZ] ;  /* 0x00000000fffff984 */ /* 0x000fe20000000800 */
[----:B------:R-:W-:Y:S01]  /*5d40*/  @!PT LDS RZ, [RZ] ;  /* 0x00000000fffff984 */ /* 0x000fe20000000800 */
[----:B------:R5:W-:Y:S06]  /*5d50*/  MEMBAR.ALL.CTA ;  /* 0x0000000000007992 */ /* 0x000bec0000008000 */
[----:B-----5:R-:W5:Y:S02]  /*5d60*/  FENCE.VIEW.ASYNC.S ;  /* 0x00000000000073c6 */ /* 0x020f640000000000 */
[----:B-----5:R-:W-:Y:S01]  /*5d70*/  SYNCS.ARRIVE.TRANS64.RED.A1T0 RZ, [UR4], RZ ;  /* 0x000000ffffff79a7 */ /* 0x020fe20008100404 */
.L_x_97:
[----:B------:R-:W-:Y:S05]  /*5d80*/  BSYNC B1 ;  /* 0x0000000000017941 */ /* 0x000fea0003800000 */
.L_x_96:
[----:B-1----:R-:W-:Y:S04]  /*5d90*/  SHF.R.U32.HI R0, RZ, 0x15, R2 ;  /* 0x00000015ff007819 */ /* 0x002fe80000011602 */
[----:B------:R-:W-:Y:S01]  /*5da0*/  LOP3.LUT P0, RZ, R0, 0x3, R142, 0x48, !PT ;  /* 0x0000000300ff7812 */ /* 0x000fe2000780488e */
[----:B------:R-:W-:Y:S01]  /*5db0*/  @!UPT UIADD3 URZ, UPT, UPT, URZ, URZ, URZ ;  /* 0x000000fffffff290 */ /* 0x000fe2000fffe0ff */
[----:B------:R-:W-:Y:S11]  /*5dc0*/  @P4 BRA `(.L_x_101) ;  /* 0x0000000000084947 */ /* 0x000ff60003800000 */
[----:B------:R-:W1:Y:S02]  /*5dd0*/  SYNCS.PHASECHK.TRANS64.TRYWAIT P1, [R22+URZ+0xc0], R4 ;  /* 0x0000c004160075a7 */ /* 0x000e6400080211ff */
[----:B-1----:R-:W-:Y:S05]  /*5de0*/  @!P1 BRA `(.L_x_102) ;  /* 0x0000001c007c9947 */ /* 0x002fea0003800000 */
.L_x_101:
[----:B------:R-:W-:Y:S05]  /*5df0*/  @!P0 BRA `(.L_x_103) ;  /* 0x0000000000408947 */ /* 0x000fea0003800000 */
[----:B------:R-:W1:Y:S01]  /*5e00*/  LDCU.64 UR8, c[0x4][0x70] ;  /* 0x01000e00ff0877ac */ /* 0x000e620008000a00 */
[----:B------:R-:W-:Y:S01]  /*5e10*/  MOV R15, 0x0 ;  /* 0x00000000000f7802 */ /* 0x000fe20000000f00 */
[----:B------:R-:W-:Y:S02]  /*5e20*/  HFMA2 R12, -RZ, RZ, 0, 5.9604644775390625e-08 ;  /* 0x00000001ff0c7431 */ /* 0x000fe400000001ff */
[----:B------:R-:W-:Y:S02]  /*5e30*/  IMAD.MOV.U32 R8, RZ, RZ, 0x192 ;  /* 0x00000192ff087424 */ /* 0x000fe400078e00ff */
[----:B------:R-:W-:Y:S01]  /*5e40*/  IMAD.MOV.U32 R13, RZ, RZ, RZ ;  /* 0x000000ffff0d7224 */ /* 0x000fe200078e00ff */
[----:B------:R-:W5:Y:S01]  /*5e50*/  LDCU.64 UR6, c[0x4][0x78] ;  /* 0x01000f00ff0677ac */ /* 0x000f620008000a00 */
[----:B------:R-:W2:Y:S01]  /*5e60*/  LDC.64 R14, c[0x4][R15] ;  /* 0x010000000f0e7b82 */ /* 0x000ea20000000a00 */
[----:B------:R-:W3:Y:S01]  /*5e70*/  LDCU.64 UR4, c[0x4][0x10] ;  /* 0x01000200ff0477ac */ /* 0x000ee20008000a00 */
[----:B-1----:R-:W-:Y:S01]  /*5e80*/  MOV R5, UR9 ;  /* 0x0000000900057c02 */ /* 0x002fe20008000f00 */
[----:B------:R-:W-:Y:S01]  /*5e90*/  IMAD.U32 R4, RZ, RZ, UR8 ;  /* 0x00000008ff047e24 */ /* 0x000fe2000f8e00ff */
[----:B-----5:R-:W-:Y:S01]  /*5ea0*/  MOV R7, UR7 ;  /* 0x0000000700077c02 */ /* 0x020fe20008000f00 */
[----:B------:R-:W-:Y:S01]  /*5eb0*/  IMAD.U32 R6, RZ, RZ, UR6 ;  /* 0x00000006ff067e24 */ /* 0x000fe2000f8e00ff */
[----:B---3--:R-:W-:Y:S01]  /*5ec0*/  MOV R11, UR5 ;  /* 0x00000005000b7c02 */ /* 0x008fe20008000f00 */
[----:B------:R-:W-:Y:S02]  /*5ed0*/  IMAD.U32 R10, RZ, RZ, UR4 ;  /* 0x00000004ff0a7e24 */ /* 0x000fe4000f8e00ff */
[----:B------:R-:W-:Y:S07]  /*5ee0*/  LEPC R20, `(.L_x_103) ;  /* 0x000000001014794e */ /* 0x000fee0000000000 */
[----:B--2-4-:R-:W-:Y:S05]  /*5ef0*/  CALL.ABS.NOINC R14 ;  /* 0x000000000e007343 */ /* 0x014fea0003c00000 */
.L_x_103:
[----:B------:R-:W-:Y:S01]  /*5f00*/  LOP3.LUT P0, RZ, R131, 0x60, RZ, 0xc0, !PT ;  /* 0x0000006083ff7812 */ /* 0x000fe2000780c0ff */
[----:B------:R-:W-:Y:S05]  /*5f10*/  WARPSYNC.ALL ;  /* 0x0000000000007948 */ /* 0x000fea0003800000 */
[----:B------:R-:W-:Y:S01]  /*5f20*/  R2UR UR4, R2 ;  /* 0x00000000020472ca */ /* 0x000fe200000e0000 */
[----:B------:R-:W-:Y:S01]  /*5f30*/  BSSY.RECONVERGENT B0, `(.L_x_104) ;  /* 0x0000120000007945 */ /* 0x000fe20003800200 */
[----:B---3--:R-:W-:Y:S02]  /*5f40*/  F2FP.F16.E4M3.UNPACK_B R2, R32 ;  /* 0x00000020ff02723e */ /* 0x008fe400020006ff */
[-C--:B------:R-:W-:Y:S02]  /*5f50*/  F2FP.F16.E4M3.UNPACK_B R21, R33.reuse ;  /* 0x00000021ff15723e */ /* 0x080fe400020006ff */
[----:B------:R-:W-:Y:S01]  /*5f60*/  F2FP.F16.E4M3.UNPACK_B R12, R28 ;  /* 0x0000001cff0c723e */ /* 0x000fe200020006ff */
[----:B------:R-:W-:Y:S01]  /*5f70*/  HADD2.F32 R0, -RZ, R2.H0_H0 ;  /* 0x20000002ff007230 */ /* 0x000fe20000004100 */
[----:B------:R-:W-:Y:S01]  /*5f80*/  F2FP.F16.E4M3.UNPACK_B R32, R32.H1 ;  /* 0x00000020ff20723e */ /* 0x000fe200030006ff */
[--C-:B------:R-:W-:Y:S01]  /*5f90*/  HADD2.F32 R73, -RZ, R21.reuse.H0_H0 ;  /* 0x20000015ff497230 */ /* 0x100fe20000004100 */
[----:B------:R-:W-:Y:S01]  /*5fa0*/  F2FP.F16.E4M3.UNPACK_B R33, R33.H1 ;  /* 0x00000021ff21723e */ /* 0x000fe200030006ff */
[----:B------:R-:W-:Y:S01]  /*5fb0*/  HADD2.F32 R74, -RZ, R21.H1_H1 ;  /* 0x30000015ff4a7230 */ /* 0x000fe20000004100 */
[-C--:B------:R-:W-:Y:S01]  /*5fc0*/  F2FP.F16.E4M3.UNPACK_B R20, R34.reuse ;  /* 0x00000022ff14723e */ /* 0x080fe200020006ff */
[--C-:B------:R-:W-:Y:S01]  /*5fd0*/  HADD2.F32 R3, -RZ, R32.reuse.H0_H0 ;  /* 0x20000020ff037230 */ /* 0x100fe20000004100 */
[----:B------:R-:W-:Y:S01]  /*5fe0*/  F2FP.F16.E4M3.UNPACK_B R15, R34.H1 ;  /* 0x00000022ff0f723e */ /* 0x000fe200030006ff */
[----:B------:R-:W-:Y:S01]  /*5ff0*/  HADD2.F32 R72, -RZ, R32.H1_H1 ;  /* 0x30000020ff487230 */ /* 0x000fe20000004100 */
[-C--:B------:R-:W-:Y:S01]  /*6000*/  F2FP.F16.E4M3.UNPACK_B R14, R35.reuse ;  /* 0x00000023ff0e723e */ /* 0x080fe200020006ff */
[--C-:B------:R-:W-:Y:S01]  /*6010*/  HADD2.F32 R75, -RZ, R33.reuse.H0_H0 ;  /* 0x20000021ff4b7230 */ /* 0x100fe20000004100 */
[----:B------:R-:W-:Y:S01]  /*6020*/  F2FP.F16.E4M3.UNPACK_B R13, R35.H1 ;  /* 0x00000023ff0d723e */ /* 0x000fe200030006ff */
[----:B------:R-:W-:Y:S01]  /*6030*/  HADD2.F32 R76, -RZ, R33.H1_H1 ;  /* 0x30000021ff4c7230 */ /* 0x000fe20000004100 */
[----:B------:R-:W-:Y:S01]  /*6040*/  F2FP.F16.E4M3.UNPACK_B R28, R28.H1 ;  /* 0x0000001cff1c723e */ /* 0x000fe200030006ff */
[--C-:B------:R-:W-:Y:S01]  /*6050*/  HADD2.F32 R77, -RZ, R20.reuse.H0_H0 ;  /* 0x20000014ff4d7230 */ /* 0x100fe20000004100 */
[-C--:B------:R-:W-:Y:S01]  /*6060*/  F2FP.F16.E4M3.UNPACK_B R11, R29.reuse ;  /* 0x0000001dff0b723e */ /* 0x080fe200020006ff */
        /* <DEDUP_REMOVED lines=15> */
[----:B------:R-:W-:Y:S01]  /*6160*/  R2UR UR5, R22 ;  /* 0x00000000160572ca */ /* 0x000fe200000e0000 */
        /* <DEDUP_REMOVED lines=29> */
[----:B------:R-:W-:Y:S01]  /*6340*/  IADD3 R68, PT, PT, R68, 0x1, RZ ;  /* 0x0000000144447810 */ /* 0x000fe20007ffe0ff */
[--C-:B------:R-:W-:Y:S02]  /*6350*/  HADD2.F32 R101, -RZ, R5.reuse.H0_H0 ;  /* 0x20000005ff657230 */ /* 0x100fe40000004100 */
[----:B------:R-:W-:Y:S02]  /*6360*/  HADD2.F32 R102, -RZ, R5.H1_H1 ;  /* 0x30000005ff667230 */ /* 0x000fe40000004100 */
[--C-:B------:R-:W-:Y:S02]  /*6370*/  HADD2.F32 R103, -RZ, R4.reuse.H0_H0 ;  /* 0x20000004ff677230 */ /* 0x100fe40000004100 */
[----:B------:R-:W-:Y:S02]  /*6380*/  HADD2.F32 R104, -RZ, R4.H1_H1 ;  /* 0x30000004ff687230 */ /* 0x000fe40000004100 */
[----:B------:R-:W1:Y:S01]  /*6390*/  LDTM.x64 R4, tmem[UR4] ;  /* 0x00000004000479ee */ /* 0x000e620008340000 */
[----:B------:R-:W-:Y:S01]  /*63a0*/  NOP ;  /* 0x0000000000007918 */ /* 0x000fe20000000000 */
[----:B------:R-:W-:Y:S01]  /*63b0*/  UIADD3 UR4, UPT, UPT, UR5, 0xe0, URZ ;  /* 0x000000e005047890 */ /* 0x000fe2000fffe0ff */
[----:B------:R-:W-:Y:S02]  /*63c0*/  HADD2.F32 R2, -RZ, R2.H1_H1 ;  /* 0x30000002ff027230 */ /* 0x000fe40000004100 */
[--C-:B------:R-:W-:Y:S01]  /*63d0*/  HADD2.F32 R105, -RZ, R106.reuse.H0_H0 ;  /* 0x2000006aff697230 */ /* 0x100fe20000004100 */
[----:B------:R-:W-:Y:S01]  /*63e0*/  UPRMT UR4, UR61, 0x654, UR4 ;  /* 0x000006543d047896 */ /* 0x000fe20008000004 */
[----:B------:R-:W-:Y:S02]  /*63f0*/  HADD2.F32 R106, -RZ, R106.H1_H1 ;  /* 0x3000006aff6a7230 */ /* 0x000fe40000004100 */
[--C-:B------:R-:W-:Y:S02]  /*6400*/  HADD2.F32 R109, -RZ, R110.reuse.H0_H0 ;  /* 0x2000006eff6d7230 */ /* 0x100fe40000004100 */
[----:B------:R-:W-:Y:S02]  /*6410*/  HADD2.F32 R110, -RZ, R110.H1_H1 ;  /* 0x3000006eff6e7230 */ /* 0x000fe40000004100 */
[--C-:B------:R-:W-:Y:S02]  /*6420*/  HADD2.F32 R113, -RZ, R114.reuse.H0_H0 ;  /* 0x20000072ff717230 */ /* 0x100fe40000004100 */
[----:B-1----:R-:W-:Y:S01]  /*6430*/  SYNCS.ARRIVE.TRANS64.RED.A1T0 RZ, [UR4], RZ ;  /* 0x000000ffffff79a7 */ /* 0x002fe20008100404 */
[----:B------:R-:W-:Y:S02]  /*6440*/  HADD2.F32 R114, -RZ, R114.H1_H1 ;  /* 0x30000072ff727230 */ /* 0x000fe40000004100 */
[--C-:B------:R-:W-:Y:S02]  /*6450*/  HADD2.F32 R117, -RZ, R118.reuse.H0_H0 ;  /* 0x20000076ff757230 */ /* 0x100fe40000004100 */
[----:B------:R-:W-:Y:S02]  /*6460*/  HADD2.F32 R118, -RZ, R118.H1_H1 ;  /* 0x30000076ff767230 */ /* 0x000fe40000004100 */
[--C-:B------:R-:W-:Y:S02]  /*6470*/  HADD2.F32 R121, -RZ, R122.reuse.H0_H0 ;  /* 0x2000007aff797230 */ /* 0x100fe40000004100 */
[C---:B----4-:R-:W-:Y:S01]  /*6480*/  FMUL R4, R70.reuse, R4 ;  /* 0x0000000446047220 */ /* 0x050fe20000400000 */
[C---:B------:R-:W-:Y:S01]  /*6490*/  FMUL R5, R70.reuse, R5 ;  /* 0x0000000546057220 */ /* 0x040fe20000400000 */
[C---:B------:R-:W-:Y:S01]  /*64a0*/  FMUL R8, R70.reuse, R8 ;  /* 0x0000000846087220 */ /* 0x040fe20000400000 */
[C---:B------:R-:W-:Y:S01]  /*64b0*/  FMUL R9, R70.reuse, R9 ;  /* 0x0000000946097220 */ /* 0x040fe20000400000 */
[C---:B------:R-:W-:Y:S01]  /*64c0*/  FFMA R4, R71.reuse, R0, R4 ;  /* 0x0000000047047223 */ /* 0x040fe20000000004 */
[C---:B------:R-:W-:Y:S01]  /*64d0*/  FFMA R5, R71.reuse, R2, R5 ;  /* 0x0000000247057223 */ /* 0x040fe20000000005 */
[C---:B------:R-:W-:Y:S01]  /*64e0*/  FMUL R12, R70.reuse, R12 ;  /* 0x0000000c460c7220 */ /* 0x040fe20000400000 */
[C---:B------:R-:W-:Y:S01]  /*64f0*/  FMUL R13, R70.reuse, R13 ;  /* 0x0000000d460d7220 */ /* 0x040fe20000400000 */
[C---:B------:R-:W-:Y:S01]  /*6500*/  FMUL R16, R70.reuse, R16 ;  /* 0x0000001046107220 */ /* 0x040fe20000400000 */
[C---:B------:R-:W-:Y:S01]  /*6510*/  FMUL R17, R70.reuse, R17 ;  /* 0x0000001146117220 */ /* 0x040fe20000400000 */
[C---:B------:R-:W-:Y:S01]  /*6520*/  FMUL R0, R70.reuse, R20 ;  /* 0x0000001446007220 */ /* 0x040fe20000400000 */
[C---:B------:R-:W-:Y:S01]  /*6530*/  FMUL R2, R70.reuse, R21 ;  /* 0x0000001546027220 */ /* 0x040fe20000400000 */
[C---:B------:R-:W-:Y:S01]  /*6540*/  FMUL R21, R70.reuse, R28 ;  /* 0x0000001c46157220 */ /* 0x040fe20000400000 */
[----:B------:R-:W-:Y:S02]  /*6550*/  HADD2.F32 R122, -RZ, R122.H1_H1 ;  /* 0x3000007aff7a7230 */ /* 0x000fe40000004100 */
[C---:B------:R-:W-:Y:S01]  /*6560*/  FMUL R6, R70.reuse, R6 ;  /* 0x0000000646067220 */ /* 0x040fe20000400000 */
[--C-:B------:R-:W-:Y:S02]  /*6570*/  HADD2.F32 R125, -RZ, R126.reuse.H0_H0 ;  /* 0x2000007eff7d7230 */ /* 0x100fe40000004100 */
[C---:B------:R-:W-:Y:S01]  /*6580*/  FMUL R7, R70.reuse, R7 ;  /* 0x0000000746077220 */ /* 0x040fe20000400000 */
[----:B------:R-:W-:Y:S02]  /*6590*/  HADD2.F32 R126, -RZ, R126.H1_H1 ;  /* 0x3000007eff7e7230 */ /* 0x000fe40000004100 */
[C---:B------:R-:W-:Y:S01]  /*65a0*/  FFMA R6, R71.reuse, R3, R6 ;  /* 0x0000000347067223 */ /* 0x040fe20000000006 */
[C---:B------:R-:W-:Y:S01]  /*65b0*/  FMUL R10, R70.reuse, R10 ;  /* 0x0000000a460a7220 */ /* 0x040fe20000400000 */
[C---:B------:R-:W-:Y:S01]  /*65c0*/  FFMA R7, R71.reuse, R72, R7 ;  /* 0x0000004847077223 */ /* 0x040fe20000000007 */
[C---:B------:R-:W-:Y:S01]  /*65d0*/  FFMA R8, R71.reuse, R73, R8 ;  /* 0x0000004947087223 */ /* 0x040fe20000000008 */
[C---:B------:R-:W-:Y:S01]  /*65e0*/  FFMA R9, R71.reuse, R74, R9 ;  /* 0x0000004a47097223 */ /* 0x040fe20000000009 */
[C---:B------:R-:W-:Y:S01]  /*65f0*/  FFMA R10, R71.reuse, R75, R10 ;  /* 0x0000004b470a7223 */ /* 0x040fe2000000000a */
[--C-:B------:R-:W-:Y:S02]  /*6600*/  HADD2.F32 R74, -RZ, R129.reuse.H0_H0 ;  /* 0x20000081ff4a7230 */ /* 0x100fe40000004100 */
[C---:B------:R-:W-:Y:S01]  /*6610*/  FMUL R11, R70.reuse, R11 ;  /* 0x0000000b460b7220 */ /* 0x040fe20000400000 */
[----:B------:R-:W-:Y:S02]  /*6620*/  HADD2.F32 R75, -RZ, R129.H1_H1 ;  /* 0x30000081ff4b7230 */ /* 0x000fe40000004100 */
[C---:B------:R-:W-:Y:S01]  /*6630*/  FMUL R14, R70.reuse, R14 ;  /* 0x0000000e460e7220 */ /* 0x040fe20000400000 */
[--C-:B------:R-:W-:Y:S02]  /*6640*/  HADD2.F32 R72, -RZ, R130.reuse.H0_H0 ;  /* 0x20000082ff487230 */ /* 0x100fe40000004100 */
[C---:B------:R-:W-:Y:S01]  /*6650*/  FFMA R11, R71.reuse, R76, R11 ;  /* 0x0000004c470b7223 */ /* 0x040fe2000000000b */
[C---:B------:R-:W-:Y:S01]  /*6660*/  FFMA R12, R71.reuse, R77, R12 ;  /* 0x0000004d470c7223 */ /* 0x040fe2000000000c */
[----:B------:R-:W-:Y:S01]  /*6670*/  FFMA R13, R71, R78, R13 ;  /* 0x0000004e470d7223 */ /* 0x000fe2000000000d */
[----:B------:R-:W-:Y:S01]  /*6680*/  F2FP.SATFINITE.E4M3.F32.PACK_AB_MERGE_C R76, R7, R6, RZ ;  /* 0x00000006074c723e */ /* 0x000fe200048070ff */
[----:B------:R-:W-:Y:S01]  /*6690*/  FFMA R14, R71, R79, R14 ;  /* 0x0000004f470e7223 */ /* 0x000fe2000000000e */
[----:B------:R-:W-:Y:S01]  /*66a0*/  F2FP.SATFINITE.E4M3.F32.PACK_AB_MERGE_C R129, R11, R10, RZ ;  /* 0x0000000a0b81723e */ /* 0x000fe200048070ff */
[C---:B------:R-:W-:Y:S01]  /*66b0*/  FMUL R7, R70.reuse, R24 ;  /* 0x0000001846077220 */ /* 0x040fe20000400000 */
[C---:B------:R-:W-:Y:S01]  /*66c0*/  FMUL R10, R70.reuse, R25 ;  /* 0x00000019460a7220 */ /* 0x040fe20000400000 */
[C---:B------:R-:W-:Y:S01]  /*66d0*/  FMUL R25, R70.reuse, R32 ;  /* 0x0000002046197220 */ /* 0x040fe20000400000 */
[----:B------:R-:W-:Y:S02]  /*66e0*/  HADD2.F32 R73, -RZ, R130.H1_H1 ;  /* 0x30000082ff497230 */ /* 0x000fe40000004100 */
[C---:B------:R-:W-:Y:S01]  /*66f0*/  FMUL R15, R70.reuse, R15 ;  /* 0x0000000f460f7220 */ /* 0x040fe20000400000 */
[C---:B------:R-:W-:Y:S01]  /*6700*/  FMUL R18, R70.reuse, R18 ;  /* 0x0000001246127220 */ /* 0x040fe20000400000 */
[C---:B------:R-:W-:Y:S01]  /*6710*/  FMUL R19, R70.reuse, R19 ;  /* 0x0000001346137220 */ /* 0x040fe20000400000 */
[C---:B------:R-:W-:Y:S01]  /*6720*/  FMUL R3, R70.reuse, R22 ;  /* 0x0000001646037220 */ /* 0x040fe20000400000 */
[C---:B------:R-:W-:Y:S01]  /*6730*/  FFMA R15, R71.reuse, R80, R15 ;  /* 0x00000050470f7223 */ /* 0x040fe2000000000f */
[C---:B------:R-:W-:Y:S01]  /*6740*/  FFMA R16, R71.reuse, R81, R16 ;  /* 0x0000005147107223 */ /* 0x040fe20000000010 */
[C---:B------:R-:W-:Y:S01]  /*6750*/  FFMA R17, R71.reuse, R82, R17 ;  /* 0x0000005247117223 */ /* 0x040fe20000000011 */
[C---:B------:R-:W-:Y:S01]  /*6760*/  FFMA R18, R71.reuse, R83, R18 ;  /* 0x0000005347127223 */ /* 0x040fe20000000012 */
        /* <DEDUP_REMOVED lines=16> */
[----:B------:R-:W-:Y:S01]  /*6870*/  FMUL R20, R70, R27 ;  /* 0x0000001b46147220 */ /* 0x000fe20000400000 */
[----:B------:R-:W-:Y:S01]  /*6880*/  F2FP.SATFINITE.E4M3.F32.PACK_AB_MERGE_C R3, R6, R3, RZ ;  /* 0x000000030603723e */ /* 0x000fe200048070ff */
[C---:B------:R-:W-:Y:S01]  /*6890*/  FMUL R23, R70.reuse, R30 ;  /* 0x0000001e46177220 */ /* 0x040fe20000400000 */
[C---:B------:R-:W-:Y:S01]  /*68a0*/  FMUL R30, R70.reuse, R37 ;  /* 0x00000025461e7220 */ /* 0x040fe20000400000 */
[C---:B------:R-:W-:Y:S01]  /*68b0*/  FFMA R20, R71.reuse, R92, R20 ;  /* 0x0000005c47147223 */ /* 0x040fe20000000014 */
[C---:B------:R-:W-:Y:S01]  /*68c0*/  FFMA R21, R71.reuse, R93, R21 ;  /* 0x0000005d47157223 */ /* 0x040fe20000000015 */
[C---:B------:R-:W-:Y:S01]  /*68d0*/  FFMA R22, R71.reuse, R94, R22 ;  /* 0x0000005e47167223 */ /* 0x040fe20000000016 */
[C---:B------:R-:W-:Y:S01]  /*68e0*/  FFMA R23, R71.reuse, R95, R23 ;  /* 0x0000005f47177223 */ /* 0x040fe20000000017 */
        /* <DEDUP_REMOVED lines=12> */
[----:B------:R-:W-:Y:S01]  /*69b0*/  FMUL R38, R70, R45 ;  /* 0x0000002d46267220 */ /* 0x000fe20000400000 */
[C---:B------:R-:W-:Y:S01]  /*69c0*/  FFMA R28, R71.reuse, R100, R28 ;  /* 0x00000064471c7223 */ /* 0x040fe2000000001c */
[----:B------:R-:W-:Y:S01]  /*69d0*/  F2FP.SATFINITE.E4M3.F32.PACK_AB_MERGE_C R6, R22, R21, R6 ;  /* 0x000000151606723e */ /* 0x000fe20004807006 */
[C---:B------:R-:W-:Y:S01]  /*69e0*/  FFMA R29, R71.reuse, R101, R29 ;  /* 0x00000065471d7223 */ /* 0x040fe2000000001d */
[C---:B------:R-:W-:Y:S01]  /*69f0*/  FFMA R30, R71.reuse, R102, R30 ;  /* 0x00000066471e7223 */ /* 0x040fe2000000001e */
[----:B------:R-:W-:Y:S01]  /*6a00*/  FFMA R31, R71, R103, R31 ;  /* 0x00000067471f7223 */ /* 0x000fe2000000001f */
[C---:B------:R-:W-:Y:S01]  /*6a10*/  FMUL R45, R70.reuse, R52 ;  /* 0x00000034462d7220 */ /* 0x040fe20000400000 */
[C---:B------:R-:W-:Y:S01]  /*6a20*/  FMUL R52, R70.reuse, R59 ;  /* 0x0000003b46347220 */ /* 0x040fe20000400000 */
[C---:B------:R-:W-:Y:S01]  /*6a30*/  FMUL R59, R70.reuse, R66 ;  /* 0x00000042463b7220 */ /* 0x040fe20000400000 */
[----:B------:R-:W-:Y:S01]  /*6a40*/  F2FP.SATFINITE.E4M3.F32.PACK_AB_MERGE_C R66, R13, R12, R14 ;  /* 0x0000000c0d42723e */ /* 0x000fe2000480700e */
[C---:B------:R-:W-:Y:S01]  /*6a50*/  FMUL R32, R70.reuse, R39 ;  /* 0x0000002746207220 */ /* 0x040fe20000400000 */
[--C-:B------:R-:W-:Y:S02]  /*6a60*/  HADD2.F32 R107, -RZ, R108.reuse.H0_H0 ;  /* 0x2000006cff6b7230 */ /* 0x100fe40000004100 */
[C---:B------:R-:W-:Y:S01]  /*6a70*/  FMUL R35, R70.reuse, R42 ;  /* 0x0000002a46237220 */ /* 0x040fe20000400000 */
[----:B------:R-:W-:Y:S02]  /*6a80*/  HADD2.F32 R108, -RZ, R108.H1_H1 ;  /* 0x3000006cff6c7230 */ /* 0x000fe40000004100 */
[C---:B------:R-:W-:Y:S01]  /*6a90*/  FFMA R32, R71.reuse, R104, R32 ;  /* 0x0000006847207223 */ /* 0x040fe20000000020 */
[----:B------:R-:W-:Y:S01]  /*6aa0*/  FMUL R36, R70, R43 ;  /* 0x0000002b46247220 */ /* 0x000fe20000400000 */
[C---:B------:R-:W-:Y:S01]  /*6ab0*/  FFMA R33, R71.reuse, R105, R33 ;  /* 0x0000006947217223 */ /* 0x040fe20000000021 */
[C---:B------:R-:W-:Y:S01]  /*6ac0*/  FFMA R34, R71.reuse, R106, R34 ;  /* 0x0000006a47227223 */ /* 0x040fe20000000022 */
[--C-:B------:R-:W-:Y:S01]  /*6ad0*/  HADD2.F32 R111, -RZ, R112.reuse.H0_H0 ;  /* 0x20000070ff6f7230 */ /* 0x100fe20000004100 */
[----:B------:R-:W-:Y:S01]  /*6ae0*/  F2FP.SATFINITE.E4M3.F32.PACK_AB_MERGE_C R32, R32, R31, RZ ;  /* 0x0000001f2020723e */ /* 0x000fe200048070ff */
[C---:B------:R-:W-:Y:S01]  /*6af0*/  FFMA R35, R71.reuse, R107, R35 ;  /* 0x0000006b47237223 */ /* 0x040fe20000000023 */
[----:B------:R-:W-:Y:S02]  /*6b00*/  HADD2.F32 R112, -RZ, R112.H1_H1 ;  /* 0x30000070ff707230 */ /* 0x000fe40000004100 */
[----:B------:R-:W-:Y:S01]  /*6b10*/  FMUL R39, R70, R46 ;  /* 0x0000002e46277220 */ /* 0x000fe20000400000 */
[----:B------:R-:W-:Y:S01]  /*6b20*/  F2FP.SATFINITE.E4M3.F32.PACK_AB_MERGE_C R32, R30, R29, R32 ;  /* 0x0000001d1e20723e */ /* 0x000fe20004807020 */
[C---:B------:R-:W-:Y:S01]  /*6b30*/  FFMA R36, R71.reuse, R108, R36 ;  /* 0x0000006c47247223 */ /* 0x040fe20000000024 */
[C---:B------:R-:W-:Y:S01]  /*6b40*/  FMUL R40, R70.reuse, R47 ;  /* 0x0000002f46287220 */ /* 0x040fe20000400000 */
[C---:B------:R-:W-:Y:S01]  /*6b50*/  FFMA R37, R71.reuse, R109, R37 ;  /* 0x0000006d47257223 */ /* 0x040fe20000000025 */
[C---:B------:R-:W-:Y:S01]  /*6b60*/  FFMA R38, R71.reuse, R110, R38 ;  /* 0x0000006e47267223 */ /* 0x040fe20000000026 */
[C---:B------:R-:W-:Y:S01]  /*6b70*/  FMUL R42, R70.reuse, R49 ;  /* 0x00000031462a7220 */ /* 0x040fe20000400000 */
[--C-:B------:R-:W-:Y:S02]  /*6b80*/  HADD2.F32 R115, -RZ, R116.reuse.H0_H0 ;  /* 0x20000074ff737230 */ /* 0x100fe40000004100 */
[C---:B------:R-:W-:Y:S01]  /*6b90*/  FFMA R39, R71.reuse, R111, R39 ;  /* 0x0000006f47277223 */ /* 0x040fe20000000027 */
[----:B------:R-:W-:Y:S02]  /*6ba0*/  HADD2.F32 R116, -RZ, R116.H1_H1 ;  /* 0x30000074ff747230 */ /* 0x000fe40000004100 */
[C---:B------:R-:W-:Y:S01]  /*6bb0*/  FMUL R43, R70.reuse, R50 ;  /* 0x00000032462b7220 */ /* 0x040fe20000400000 */
[C---:B------:R-:W-:Y:S01]  /*6bc0*/  FFMA R40, R71.reuse, R112, R40 ;  /* 0x0000007047287223 */ /* 0x040fe20000000028 */
[C---:B------:R-:W-:Y:S01]  /*6bd0*/  FMUL R44, R70.reuse, R51 ;  /* 0x00000033462c7220 */ /* 0x040fe20000400000 */
[C---:B------:R-:W-:Y:S01]  /*6be0*/  FFMA R41, R71.reuse, R113, R41 ;  /* 0x0000007147297223 */ /* 0x040fe20000000029 */
[C---:B------:R-:W-:Y:S01]  /*6bf0*/  FMUL R50, R70.reuse, R57 ;  /* 0x0000003946327220 */ /* 0x040fe20000400000 */
[C---:B------:R-:W-:Y:S01]  /*6c00*/  FMUL R57, R70.reuse, R64 ;  /* 0x0000004046397220 */ /* 0x040fe20000400000 */
[----:B------:R-:W-:Y:S01]  /*6c10*/  FFMA R42, R71, R114, R42 ;  /* 0x00000072472a7223 */ /* 0x000fe2000000002a */
[C---:B------:R-:W-:Y:S01]  /*6c20*/  FMUL R46, R70.reuse, R53 ;  /* 0x00000035462e7220 */ /* 0x040fe20000400000 */
[--C-:B------:R-:W-:Y:S01]  /*6c30*/  HADD2.F32 R119, -RZ, R120.reuse.H0_H0 ;  /* 0x20000078ff777230 */ /* 0x100fe20000004100 */
[----:B------:R-:W-:Y:S01]  /*6c40*/  F2FP.SATFINITE.E4M3.F32.PACK_AB_MERGE_C R64, R5, R4, R76 ;  /* 0x000000040540723e */ /* 0x000fe2000480704c */
[C---:B------:R-:W-:Y:S01]  /*6c50*/  FMUL R51, R70.reuse, R58 ;  /* 0x0000003a46337220 */ /* 0x040fe20000400000 */
[C---:B------:R-:W-:Y:S01]  /*6c60*/  FMUL R53, R70.reuse, R60 ;  /* 0x0000003c46357220 */ /* 0x040fe20000400000 */
[C---:B------:R-:W-:Y:S01]  /*6c70*/  FFMA R43, R71.reuse, R115, R43 ;  /* 0x00000073472b7223 */ /* 0x040fe2000000002b */
[----:B------:R-:W-:Y:S02]  /*6c80*/  HADD2.F32 R120, -RZ, R120.H1_H1 ;  /* 0x30000078ff787230 */ /* 0x000fe40000004100 */
[C---:B------:R-:W-:Y:S01]  /*6c90*/  FMUL R47, R70.reuse, R54 ;  /* 0x00000036462f7220 */ /* 0x040fe20000400000 */
[C---:B------:R-:W-:Y:S01]  /*6ca0*/  FMUL R58, R70.reuse, R65 ;  /* 0x00000041463a7220 */ /* 0x040fe20000400000 */
[----:B------:R-:W-:Y:S01]  /*6cb0*/  FMUL R60, R70, R67 ;  /* 0x00000043463c7220 */ /* 0x000fe20000400000 */
[----:B------:R-:W-:Y:S01]  /*6cc0*/  F2FP.SATFINITE.E4M3.F32.PACK_AB_MERGE_C R5, R20, R11, RZ ;  /* 0x0000000b1405723e */ /* 0x000fe200048070ff */
[----:B------:R-:W-:Y:S01]  /*6cd0*/  FFMA R44, R71, R116, R44 ;  /* 0x00000074472c7223 */ /* 0x000fe2000000002c */
[C---:B------:R-:W-:Y:S01]  /*6ce0*/  FMUL R48, R70.reuse, R55 ;  /* 0x0000003746307220 */ /* 0x040fe20000400000 */
[----:B------:R-:W-:Y:S01]  /*6cf0*/  F2FP.SATFINITE.E4M3.F32.PACK_AB_MERGE_C R65, R9, R8, R129 ;  /* 0x000000080941723e */ /* 0x000fe20004807081 */
[----:B------:R-:W-:Y:S01]  /*6d00*/  FFMA R45, R71, R117, R45 ;  /* 0x00000075472d7223 */ /* 0x000fe2000000002d */
[----:B------:R-:W-:Y:S01]  /*6d10*/  F2FP.SATFINITE.E4M3.F32.PACK_AB_MERGE_C R67, R17, R16, R18 ;  /* 0x000000101143723e */ /* 0x000fe20004807012 */
[----:B------:R-:W-:Y:S01]  /*6d20*/  FMUL R49, R70, R56 ;  /* 0x0000003846317220 */ /* 0x000fe20000400000 */
[C---:B------:R-:W-:Y:S01]  /*6d30*/  FFMA R46, R71.reuse, R118, R46 ;  /* 0x00000076472e7223 */ /* 0x040fe2000000002e */
[--C-:B------:R-:W-:Y:S02]  /*6d40*/  HADD2.F32 R123, -RZ, R124.reuse.H0_H0 ;  /* 0x2000007cff7b7230 */ /* 0x100fe40000004100 */
[C---:B------:R-:W-:Y:S01]  /*6d50*/  FFMA R47, R71.reuse, R119, R47 ;  /* 0x00000077472f7223 */ /* 0x040fe2000000002f */
[----:B------:R1:W-:Y:S01]  /*6d60*/  STS.128 [R140+UR44+0x2200], R64 ;  /* 0x002200408c007988 */ /* 0x0003e20008000c2c */
[----:B------:R-:W-:Y:S01]  /*6d70*/  HADD2.F32 R124, -RZ, R124.H1_H1 ;  /* 0x3000007cff7c7230 */ /* 0x000fe20000004100 */
[----:B------:R-:W-:Y:S01]  /*6d80*/  F2FP.SATFINITE.E4M3.F32.PACK_AB_MERGE_C R5, R10, R7, R5 ;  /* 0x000000070a05723e */ /* 0x000fe20004807005 */
[C---:B------:R-:W-:Y:S01]  /*6d90*/  FFMA R48, R71.reuse, R120, R48 ;  /* 0x0000007847307223 */ /* 0x040fe20000000030 */
[----:B------:R-:W-:Y:S01]  /*6da0*/  F2FP.SATFINITE.E4M3.F32.PACK_AB_MERGE_C R7, R28, R27, RZ ;  /* 0x0000001b1c07723e */ /* 0x000fe200048070ff */
        /* <DEDUP_REMOVED lines=8> */
[----:B------:R-:W-:Y:S01]  /*6e30*/  FMUL R56, R70, R63 ;  /* 0x0000003f46387220 */ /* 0x000fe20000400000 */
[----:B------:R-:W-:Y:S01]  /*6e40*/  F2FP.SATFINITE.E4M3.F32.PACK_AB_MERGE_C R4, R2, R0, R3 ;  /* 0x000000000204723e */ /* 0x000fe20004807003 */
[C---:B------:R-:W-:Y:S01]  /*6e50*/  FFMA R53, R71.reuse, R125, R53 ;  /* 0x0000007d47357223 */ /* 0x040fe20000000035 */
[----:B------:R-:W-:Y:S01]  /*6e60*/  F2FP.SATFINITE.E4M3.F32.PACK_AB_MERGE_C R7, R26, R25, R7 ;  /* 0x000000191a07723e */ /* 0x000fe20004807007 */
[C---:B------:R-:W-:Y:S01]  /*6e70*/  FFMA R54, R71.reuse, R126, R54 ;  /* 0x0000007e47367223 */ /* 0x040fe20000000036 */
[C---:B------:R-:W-:Y:S01]  /*6e80*/  FFMA R55, R71.reuse, R127, R55 ;  /* 0x0000007f47377223 */ /* 0x040fe20000000037 */
[----:B------:R-:W-:Y:S01]  /*6e90*/  F2FP.SATFINITE.E4M3.F32.PACK_AB_MERGE_C R35, R36, R35, RZ ;  /* 0x000000232423723e */ /* 0x000fe200048070ff */
[C---:B------:R-:W-:Y:S01]  /*6ea0*/  FFMA R56, R71.reuse, R128, R56 ;  /* 0x0000008047387223 */ /* 0x040fe20000000038 */
[----:B------:R1:W-:Y:S01]  /*6eb0*/  STS.128 [R149+0x2010], R4 ;  /* 0x0020100495007388 */ /* 0x0003e20000000c00 */
[----:B------:R-:W-:Y:S01]  /*6ec0*/  F2FP.SATFINITE.E4M3.F32.PACK_AB_MERGE_C R39, R40, R39, RZ ;  /* 0x000000272827723e */ /* 0x000fe200048070ff */
[C---:B------:R-:W-:Y:S01]  /*6ed0*/  FFMA R57, R71.reuse, R72, R57 ;  /* 0x0000004847397223 */ /* 0x040fe20000000039 */
[----:B------:R-:W-:Y:S01]  /*6ee0*/  F2FP.SATFINITE.E4M3.F32.PACK_AB_MERGE_C R43, R44, R43, RZ ;  /* 0x0000002b2c2b723e */ /* 0x000fe200048070ff */
[C---:B------:R-:W-:Y:S01]  /*6ef0*/  FFMA R58, R71.reuse, R73, R58 ;  /* 0x00000049473a7223 */ /* 0x040fe2000000003a */
[C---:B------:R-:W-:Y:S01]  /*6f00*/  FFMA R59, R71.reuse, R74, R59 ;  /* 0x0000004a473b7223 */ /* 0x040fe2000000003b */
[----:B------:R-:W-:Y:S01]  /*6f10*/  F2FP.SATFINITE.E4M3.F32.PACK_AB_MERGE_C R33, R34, R33, R35 ;  /* 0x000000212221723e */ /* 0x000fe20004807023 */
[----:B------:R-:W-:Y:S01]  /*6f20*/  FFMA R60, R71, R75, R60 ;  /* 0x0000004b473c7223 */ /* 0x000fe2000000003c */
[----:B------:R-:W-:Y:S02]  /*6f30*/  F2FP.SATFINITE.E4M3.F32.PACK_AB_MERGE_C R34, R38, R37, R39 ;  /* 0x000000252622723e */ /* 0x000fe40004807027 */
[----:B------:R-:W-:Y:S02]  /*6f40*/  F2FP.SATFINITE.E4M3.F32.PACK_AB_MERGE_C R35, R42, R41, R43 ;  /* 0x000000292a23723e */ /* 0x000fe4000480702b */
[----:B------:R-:W-:Y:S02]  /*6f50*/  F2FP.SATFINITE.E4M3.F32.PACK_AB_MERGE_C R51, R52, R51, RZ ;  /* 0x000000333433723e */ /* 0x000fe400048070ff */
[----:B------:R-:W-:Y:S01]  /*6f60*/  F2FP.SATFINITE.E4M3.F32.PACK_AB_MERGE_C R48, R48, R47, RZ ;  /* 0x0000002f3030723e */ /* 0x000fe200048070ff */
[----:B------:R1:W-:Y:S01]  /*6f70*/  STS.128 [R148+0x2020], R32 ;  /* 0x0020202094007388 */ /* 0x0003e20000000c00 */
[----:B------:R-:W-:Y:S02]  /*6f80*/  F2FP.SATFINITE.E4M3.F32.PACK_AB_MERGE_C R55, R56, R55, RZ ;  /* 0x000000373837723e */ /* 0x000fe400048070ff */
[----:B------:R-:W-:Y:S02]  /*6f90*/  F2FP.SATFINITE.E4M3.F32.PACK_AB_MERGE_C R59, R60, R59, RZ ;  /* 0x0000003b3c3b723e */ /* 0x000fe400048070ff */
[----:B------:R-:W-:Y:S02]  /*6fa0*/  F2FP.SATFINITE.E4M3.F32.PACK_AB_MERGE_C R49, R50, R49, R51 ;  /* 0x000000313231723e */ /* 0x000fe40004807033 */
[----:B------:R-:W-:Y:S02]  /*6fb0*/  F2FP.SATFINITE.E4M3.F32.PACK_AB_MERGE_C R48, R46, R45, R48 ;  /* 0x0000002d2e30723e */ /* 0x000fe40004807030 */
[----:B------:R-:W-:Y:S02]  /*6fc0*/  F2FP.SATFINITE.E4M3.F32.PACK_AB_MERGE_C R50, R54, R53, R55 ;  /* 0x000000353632723e */ /* 0x000fe40004807037 */
[----:B------:R-:W-:Y:S05]  /*6fd0*/  F2FP.SATFINITE.E4M3.F32.PACK_AB_MERGE_C R51, R58, R57, R59 ;  /* 0x000000393a33723e */ /* 0x000fea000480703b */
[----:B------:R1:W-:Y:S01]  /*6fe0*/  STS.128 [R147+0x2030], R48 ;  /* 0x0020303093007388 */ /* 0x0003e20000000c00 */
[----:B------:R-:W-:Y:S01]  /*6ff0*/  @!PT LDS RZ, [RZ] ;  /* 0x00000000fffff984 */ /* 0x000fe20000000800 */
[----:B------:R-:W-:Y:S01]  /*7000*/  @!PT LDS RZ, [RZ] ;  /* 0x00000000fffff984 */ /* 0x000fe20000000800 */
[----:B------:R-:W-:Y:S01]  /*7010*/  @!PT LDS RZ, [RZ] ;  /* 0x00000000fffff984 */ /* 0x000fe20000000800 */
[----:B------:R-:W-:Y:S01]  /*7020*/  @!PT LDS RZ, [RZ] ;  /* 0x00000000fffff984 */ /* 0x000fe20000000800 */
[----:B------:R3:W-:Y:S07]  /*7030*/  MEMBAR.ALL.CTA ;  /* 0x0000000000007992 */ /* 0x0007ee0000008000 */
[----:B---3--:R-:W3:Y:S02]  /*7040*/  FENCE.VIEW.ASYNC.S ;  /* 0x00000000000073c6 */ /* 0x008ee40000000000 */
[----:B---3--:R-:W-:Y:S06]  /*7050*/  BAR.SYNC.DEFER_BLOCKING 0x1, 0x80 ;  /* 0x0042000000007b1d */ /* 0x008fec0000010000 */
[----:B------:R-:W-:Y:S05]  /*7060*/  @P0 BRA `(.L_x_105) ;  /* 0x0000000000300947 */ /* 0x000fea0003800000 */
[----:B------:R-:W-:Y:S02]  /*7070*/  UIADD3 UR4, UPT, UPT, UR44, 0x2200, URZ ;  /* 0x000022002c047890 */ /* 0x000fe4000fffe0ff */
[----:B------:R-:W-:Y:S02]  /*7080*/  USHF.L.U32 UR9, UR45, 0x6, URZ ;  /* 0x000000062d097899 */ /* 0x000fe400080006ff */
[----:B------:R-:W-:Y:S02]  /*7090*/  USHF.L.U32 UR10, UR46, 0x7, URZ ;  /* 0x000000072e0a7899 */ /* 0x000fe400080006ff */
[----:B------:R-:W-:Y:S01]  /*70a0*/  MOV R150, UR4 ;  /* 0x0000000400967c02 */ /* 0x000fe20008000f00 */
[----:B------:R-:W-:Y:S01]  /*70b0*/  UIADD3 UR4, UP0, UPT, UR62, 0x680, URZ ;  /* 0x000006803e047890 */ /* 0x000fe2000ff1e0ff */
[----:B------:R-:W-:Y:S02]  /*70c0*/  UMOV UR11, UR36 ;  /* 0x00000024000b7c82 */ /* 0x000fe40008000000 */
[----:B------:R-:W-:Y:S01]  /*70d0*/  R2UR UR8, R150 ;  /* 0x00000000960872ca */ /* 0x000fe200000e0000 */
[----:B------:R-:W-:Y:S11]  /*70e0*/  UIADD3.X UR5, UPT, UPT, URZ, UR63, URZ, UP0, !UPT ;  /* 0x0000003fff057290 */ /* 0x000ff600087fe4ff */
[----:B------:R-:W-:Y:S01]  /*70f0*/  @!UPT UIADD3 URZ, UPT, UPT, URZ, URZ, URZ ;  /* 0x000000fffffff290 */ /* 0x000fe2000fffe0ff */
[----:B------:R3:W-:Y:S01]  /*7100*/  UTMASTG.3D [UR8], [UR4] ;  /* 0x00000008040073b5 */ /* 0x0007e20008010000 */
[----:B------:R0:W-:Y:S01]  /*7110*/  UTMACMDFLUSH ;  /* 0x00000000000079b7 */ /* 0x0001e20000000000 */
[----:B---3--:R-:W-:Y:S04]  /*7120*/  DEPBAR.LE SB0, 0x0 ;  /* 0x000080000000791a */ /* 0x008fe80000000000 */
.L_x_105:
[----:B------:R-:W-:Y:S05]  /*7130*/  BSYNC.RECONVERGENT B0 ;  /* 0x0000000000007941 */ /* 0x000fea0003800200 */
.L_x_104:
[----:B------:R-:W-:Y:S01]  /*7140*/  BAR.SYNC.DEFER_BLOCKING 0x1, 0x80 ;  /* 0x0042000000007b1d */ /* 0x000fe20000010000 */
[----:B------:R-:W-:Y:S01]  /*7150*/  ISETP.NE.AND P0, PT, R143, 0x2, PT ;  /* 0x000000028f00780c */ /* 0x000fe20003f05270 */
[----:B------:R-:W-:Y:S01]  /*7160*/  UISETP.NE.AND UP0, UPT, UR47, URZ, UPT ;  /* 0x000000ff2f00728c */ /* 0x000fe2000bf05270 */
[----:B------:R-:W-:Y:S01]  /*7170*/  ISETP.NE.AND P1, PT, R68, 0x4, PT ;  /* 0x000000044400780c */ /* 0x000fe20003f25270 */
[----:B------:R-:W-:Y:S01]  /*7180*/  UIADD3 UR45, UPT, UPT, UR37, UR55, URZ ;  /* 0x00000037252d7290 */ /* 0x000fe2000fffe0ff */
[----:B------:R-:W-:Y:S01]  /*7190*/  SEL R2, RZ, 0x1, P0 ;  /* 0x00000001ff027807 */ /* 0x000fe20000000000 */
[----:B------:R-:W-:Y:S01]  /*71a0*/  UIADD3 UR46, UPT, UPT, UR38, UR58, URZ ;  /* 0x0000003a262e7290 */ /* 0x000fe2000fffe0ff */
[----:B------:R-:W-:Y:S02]  /*71b0*/  SEL R0, RZ, 0x1, P1 ;  /* 0x00000001ff007807 */ /* 0x000fe40000800000 */
[----:B------:R-:W-:Y:S02]  /*71c0*/  LOP3.LUT R145, R145, R2, RZ, 0x3c, !PT ;  /* 0x0000000291917212 */ /* 0x000fe400078e3cff */
[----:B------:R-:W-:Y:S02]  /*71d0*/  LOP3.LUT R146, R146, R0, RZ, 0x3c, !PT ;  /* 0x0000000092927212 */ /* 0x000fe400078e3cff */
[----:B------:R-:W-:Y:S02]  /*71e0*/  SEL R143, R143, RZ, P0 ;  /* 0x000000ff8f8f7207 */ /* 0x000fe40000000000 */
[----:B------:R-:W-:Y:S01]  /*71f0*/  SEL R68, R68, RZ, P1 ;  /* 0x000000ff44447207 */ /* 0x000fe20000800000 */
[----:B------:R-:W-:Y:S01]  /*7200*/  UMOV UR36, UR54 ;  /* 0x0000003600247c82 */ /* 0x000fe20008000000 */
[----:B------:R-:W-:Y:S05]  /*7210*/  BRA.U UP0, `(.L_x_106) ;  /* 0xffffffdd00187547 */ /* 0x000fea000b83ffff */
[----:B------:R-:W-:Y:S05]  /*7220*/  EXIT ;  /* 0x000000000000794d */ /* 0x000fea0003800000 */
.L_x_25:
[----:B-1----:R1:W2:Y:S02]  /*7230*/  SYNCS.PHASECHK.TRANS64.TRYWAIT P0, [R0+URZ+0x110], R2 ;  /* 0x00011002000075a7 */ /* 0x0022a400080011ff */
[----:B--2---:R-:W-:Y:S05]  /*7240*/  @!P0 NANOSLEEP.SYNCS 0x989680 ;  /* 0x009896800000895d */ /* 0x004fea0003900000 */
[----:B------:R-:W2:Y:S02]  /*7250*/  @!P0 SYNCS.PHASECHK.TRANS64 P0, [R0+URZ+0x110], R2 ;  /* 0x00011002000085a7 */ /* 0x000ea400080010ff */
[----:B--2---:R-:W-:Y:S05]  /*7260*/  @!P0 BRA `(.L_x_25) ;  /* 0xfffffffc00f08947 */ /* 0x004fea000383ffff */
[----:B------:R-:W-:Y:S05]  /*7270*/  BRA `(.L_x_107) ;  /* 0xffffffa400907947 */ /* 0x000fea000383ffff */
.L_x_28:
[----:B-1----:R-:W-:-:S07]  /*7280*/  MOV R0, UR33 ;  /* 0x0000002100007c02 */ /* 0x002fce0008000f00 */
.L_x_108:
[----:B-1----:R1:W2:Y:S02]  /*7290*/  SYNCS.PHASECHK.TRANS64.TRYWAIT P0, [R0+URZ+0x40], R3 ;  /* 0x00004003000075a7 */ /* 0x0022a400080011ff */
[----:B--2---:R-:W-:Y:S05]  /*72a0*/  @!P0 NANOSLEEP.SYNCS 0x989680 ;  /* 0x009896800000895d */ /* 0x004fea0003900000 */
[----:B------:R-:W2:Y:S02]  /*72b0*/  @!P0 SYNCS.PHASECHK.TRANS64 P0, [R0+URZ+0x40], R3 ;  /* 0x00004003000085a7 */ /* 0x000ea400080010ff */
[----:B--2---:R-:W-:Y:S05]  /*72c0*/  @!P0 BRA `(.L_x_108) ;  /* 0xfffffffc00f08947 */ /* 0x004fea000383ffff */
[----:B------:R-:W-:Y:S05]  /*72d0*/  BRA `(.L_x_27) ;  /* 0xffffffa400d07947 */ /* 0x000fea000383ffff */
.L_x_35:
[----:B-1----:R-:W-:-:S07]  /*72e0*/  MOV R0, UR17 ;  /* 0x0000001100007c02 */ /* 0x002fce0008000f00 */
.L_x_109:
[----:B-1----:R1:W2:Y:S02]  /*72f0*/  SYNCS.PHASECHK.TRANS64.TRYWAIT P0, [R0+URZ+0x40], R3 ;  /* 0x00004003000075a7 */ /* 0x0022a400080011ff */
[----:B--2---:R-:W-:Y:S05]  /*7300*/  @!P0 NANOSLEEP.SYNCS 0x989680 ;  /* 0x009896800000895d */ /* 0x004fea0003900000 */
[----:B------:R-:W2:Y:S02]  /*7310*/  @!P0 SYNCS.PHASECHK.TRANS64 P0, [R0+URZ+0x40], R3 ;  /* 0x00004003000085a7 */ /* 0x000ea400080010ff */
[----:B--2---:R-:W-:Y:S05]  /*7320*/  @!P0 BRA `(.L_x_109) ;  /* 0xfffffffc00f08947 */ /* 0x004fea000383ffff */
[----:B------:R-:W-:Y:S05]  /*7330*/  BRA `(.L_x_34) ;  /* 0xffffffa8008c7947 */ /* 0x000fea000383ffff */
.L_x_40:
[----:B-1----:R1:W2:Y:S02]  /*7340*/  SYNCS.PHASECHK.TRANS64.TRYWAIT P0, [R3+URZ+0xa0], R0 ;  /* 0x0000a000030075a7 */ /* 0x0022a400080011ff */
[----:B--2---:R-:W-:Y:S05]  /*7350*/  @!P0 NANOSLEEP.SYNCS 0x989680 ;  /* 0x009896800000895d */ /* 0x004fea0003900000 */
[----:B------:R-:W2:Y:S02]  /*7360*/  @!P0 SYNCS.PHASECHK.TRANS64 P0, [R3+URZ+0xa0], R0 ;  /* 0x0000a000030085a7 */ /* 0x000ea400080010ff */
[----:B--2---:R-:W-:Y:S05]  /*7370*/  @!P0 BRA `(.L_x_40) ;  /* 0xfffffffc00f08947 */ /* 0x004fea000383ffff */
[----:B------:R-:W-:Y:S05]  /*7380*/  BRA `(.L_x_110) ;  /* 0xffffffac002c7947 */ /* 0x000fea000383ffff */
.L_x_44:
[----:B------:R-:W-:-:S07]  /*7390*/  MOV R0, UR4 ;  /* 0x0000000400007c02 */ /* 0x000fce0008000f00 */
.L_x_111:
[----:B-1----:R1:W2:Y:S02]  /*73a0*/  SYNCS.PHASECHK.TRANS64.TRYWAIT P0, [R0+URZ], R2 ;  /* 0x00000002000075a7 */ /* 0x0022a400080011ff */
[----:B--2---:R-:W-:Y:S05]  /*73b0*/  @!P0 NANOSLEEP.SYNCS 0x989680 ;  /* 0x009896800000895d */ /* 0x004fea0003900000 */
[----:B------:R-:W2:Y:S02]  /*73c0*/  @!P0 SYNCS.PHASECHK.TRANS64 P0, [R0+URZ], R2 ;  /* 0x00000002000085a7 */ /* 0x000ea400080010ff */
[----:B--2---:R-:W-:Y:S05]  /*73d0*/  @!P0 BRA `(.L_x_111) ;  /* 0xfffffffc00f08947 */ /* 0x004fea000383ffff */
[----:B------:R-:W-:Y:S05]  /*73e0*/  BRA `(.L_x_112) ;  /* 0xffffffb000d07947 */ /* 0x000fea000383ffff */
.L_x_45:
[----:B------:R-:W-:-:S07]  /*73f0*/  MOV R0, UR5 ;  /* 0x0000000500007c02 */ /* 0x000fce0008000f00 */
.L_x_113:
[----:B-1----:R1:W2:Y:S02]  /*7400*/  SYNCS.PHASECHK.TRANS64.TRYWAIT P0, [R0+URZ], R3 ;  /* 0x00000003000075a7 */ /* 0x0022a400080011ff */
[----:B--2---:R-:W-:Y:S05]  /*7410*/  @!P0 NANOSLEEP.SYNCS 0x989680 ;  /* 0x009896800000895d */ /* 0x004fea0003900000 */
[----:B------:R-:W2:Y:S02]  /*7420*/  @!P0 SYNCS.PHASECHK.TRANS64 P0, [R0+URZ], R3 ;  /* 0x00000003000085a7 */ /* 0x000ea400080010ff */
[----:B--2---:R-:W-:Y:S05]  /*7430*/  @!P0 BRA `(.L_x_113) ;  /* 0xfffffffc00f08947 */ /* 0x004fea000383ffff */
[----:B------:R-:W-:Y:S05]  /*7440*/  BRA `(.L_x_114) ;  /* 0xffffffb000dc7947 */ /* 0x000fea000383ffff */
.L_x_46:
[----:B------:R-:W-:-:S07]  /*7450*/  MOV R0, UR5 ;  /* 0x0000000500007c02 */ /* 0x000fce0008000f00 */
.L_x_115:
[----:B-1----:R1:W2:Y:S02]  /*7460*/  SYNCS.PHASECHK.TRANS64.TRYWAIT P0, [R0+URZ], R3 ;  /* 0x00000003000075a7 */ /* 0x0022a400080011ff */
[----:B--2---:R-:W-:Y:S05]  /*7470*/  @!P0 NANOSLEEP.SYNCS 0x989680 ;  /* 0x009896800000895d */ /* 0x004fea0003900000 */
[----:B------:R-:W2:Y:S02]  /*7480*/  @!P0 SYNCS.PHASECHK.TRANS64 P0, [R0+URZ], R3 ;  /* 0x00000003000085a7 */ /* 0x000ea400080010ff */
[----:B--2---:R-:W-:Y:S05]  /*7490*/  @!P0 BRA `(.L_x_115) ;  /* 0xfffffffc00f08947 */ /* 0x004fea000383ffff */
[----:B------:R-:W-:Y:S05]  /*74a0*/  BRA `(.L_x_116) ;  /* 0xffffffb000e87947 */ /* 0x000fea000383ffff */
.L_x_47:
[----:B------:R-:W-:-:S07]  /*74b0*/  MOV R0, UR5 ;  /* 0x0000000500007c02 */ /* 0x000fce0008000f00 */
.L_x_117:
[----:B-1----:R1:W2:Y:S02]  /*74c0*/  SYNCS.PHASECHK.TRANS64.TRYWAIT P0, [R0+URZ], R3 ;  /* 0x00000003000075a7 */ /* 0x0022a400080011ff */
[----:B--2---:R-:W-:Y:S05]  /*74d0*/  @!P0 NANOSLEEP.SYNCS 0x989680 ;  /* 0x009896800000895d */ /* 0x004fea0003900000 */
[----:B------:R-:W2:Y:S02]  /*74e0*/  @!P0 SYNCS.PHASECHK.TRANS64 P0, [R0+URZ], R3 ;  /* 0x00000003000085a7 */ /* 0x000ea400080010ff */
[----:B--2---:R-:W-:Y:S05]  /*74f0*/  @!P0 BRA `(.L_x_117) ;  /* 0xfffffffc00f08947 */ /* 0x004fea000383ffff */
[----:B------:R-:W-:Y:S05]  /*7500*/  BRA `(.L_x_118) ;  /* 0xffffffb000f47947 */ /* 0x000fea000383ffff */
.L_x_48:
[----:B------:R-:W-:-:S07]  /*7510*/  MOV R0, UR5 ;  /* 0x0000000500007c02 */ /* 0x000fce0008000f00 */
.L_x_119:
[----:B-1----:R1:W2:Y:S02]  /*7520*/  SYNCS.PHASECHK.TRANS64.TRYWAIT P0, [R0+URZ], R3 ;  /* 0x00000003000075a7 */ /* 0x0022a400080011ff */
[----:B--2---:R-:W-:Y:S05]  /*7530*/  @!P0 NANOSLEEP.SYNCS 0x989680 ;  /* 0x009896800000895d */ /* 0x004fea0003900000 */
[----:B------:R-:W2:Y:S02]  /*7540*/  @!P0 SYNCS.PHASECHK.TRANS64 P0, [R0+URZ], R3 ;  /* 0x00000003000085a7 */ /* 0x000ea400080010ff */
[----:B--2---:R-:W-:Y:S05]  /*7550*/  @!P0 BRA `(.L_x_119) ;  /* 0xfffffffc00f08947 */ /* 0x004fea000383ffff */
[----:B------:R-:W-:Y:S05]  /*7560*/  BRA `(.L_x_120) ;  /* 0xffffffb400007947 */ /* 0x000fea000383ffff */
.L_x_49:
[----:B------:R-:W-:-:S07]  /*7570*/  MOV R0, UR5 ;  /* 0x0000000500007c02 */ /* 0x000fce0008000f00 */
.L_x_121:
[----:B-1----:R1:W2:Y:S02]  /*7580*/  SYNCS.PHASECHK.TRANS64.TRYWAIT P0, [R0+URZ], R3 ;  /* 0x00000003000075a7 */ /* 0x0022a400080011ff */
[----:B--2---:R-:W-:Y:S05]  /*7590*/  @!P0 NANOSLEEP.SYNCS 0x989680 ;  /* 0x009896800000895d */ /* 0x004fea0003900000 */
[----:B------:R-:W2:Y:S02]  /*75a0*/  @!P0 SYNCS.PHASECHK.TRANS64 P0, [R0+URZ], R3 ;  /* 0x00000003000085a7 */ /* 0x000ea400080010ff */
[----:B--2---:R-:W-:Y:S05]  /*75b0*/  @!P0 BRA `(.L_x_121) ;  /* 0xfffffffc00f08947 */ /* 0x004fea000383ffff */
[----:B------:R-:W-:Y:S05]  /*75c0*/  BRA `(.L_x_122) ;  /* 0xffffffb4000c7947 */ /* 0x000fea000383ffff */
.L_x_50:
[----:B------:R-:W-:-:S07]  /*75d0*/  MOV R0, UR5 ;  /* 0x0000000500007c02 */ /* 0x000fce0008000f00 */
.L_x_123:
[----:B-1----:R1:W2:Y:S02]  /*75e0*/  SYNCS.PHASECHK.TRANS64.TRYWAIT P0, [R0+URZ], R3 ;  /* 0x00000003000075a7 */ /* 0x0022a400080011ff */
[----:B--2---:R-:W-:Y:S05]  /*75f0*/  @!P0 NANOSLEEP.SYNCS 0x989680 ;  /* 0x009896800000895d */ /* 0x004fea0003900000 */
[----:B------:R-:W2:Y:S02]  /*7600*/  @!P0 SYNCS.PHASECHK.TRANS64 P0, [R0+URZ], R3 ;  /* 0x00000003000085a7 */ /* 0x000ea400080010ff */
[----:B--2---:R-:W-:Y:S05]  /*7610*/  @!P0 BRA `(.L_x_123) ;  /* 0xfffffffc00f08947 */ /* 0x004fea000383ffff */
[----:B------:R-:W-:Y:S05]  /*7620*/  BRA `(.L_x_124) ;  /* 0xffffffb400187947 */ /* 0x000fea000383ffff */
.L_x_53:
[----:B-1----:R1:W2:Y:S02]  /*7630*/  SYNCS.PHASECHK.TRANS64.TRYWAIT P0, [R2+URZ+0x100], R4 ;  /* 0x00010004020075a7 */ /* 0x0022a400080011ff */
[----:B--2---:R-:W-:Y:S05]  /*7640*/  @!P0 NANOSLEEP.SYNCS 0x989680 ;  /* 0x009896800000895d */ /* 0x004fea0003900000 */
[----:B------:R-:W2:Y:S02]  /*7650*/  @!P0 SYNCS.PHASECHK.TRANS64 P0, [R2+URZ+0x100], R4 ;  /* 0x00010004020085a7 */ /* 0x000ea400080010ff */
[----:B--2---:R-:W-:Y:S05]  /*7660*/  @!P0 BRA `(.L_x_53) ;  /* 0xfffffffc00f08947 */ /* 0x004fea000383ffff */
[----:B------:R-:W-:Y:S05]  /*7670*/  BRA `(.L_x_125) ;  /* 0xffffffb400747947 */ /* 0x000fea000383ffff */
.L_x_54:
[----:B------:R-:W-:-:S07]  /*7680*/  MOV R2, UR4 ;  /* 0x0000000400027c02 */ /* 0x000fce0008000f00 */
.L_x_126:
[----:B-1----:R1:W2:Y:S02]  /*7690*/  SYNCS.PHASECHK.TRANS64.TRYWAIT P0, [R2+URZ+0xb0], R5 ;  /* 0x0000b005020075a7 */ /* 0x0022a400080011ff */
[----:B--2---:R-:W-:Y:S05]  /*76a0*/  @!P0 NANOSLEEP.SYNCS 0x989680 ;  /* 0x009896800000895d */ /* 0x004fea0003900000 */
[----:B------:R-:W2:Y:S02]  /*76b0*/  @!P0 SYNCS.PHASECHK.TRANS64 P0, [R2+URZ+0xb0], R5 ;  /* 0x0000b005020085a7 */ /* 0x000ea400080010ff */
[----:B--2---:R-:W-:Y:S05]  /*76c0*/  @!P0 BRA `(.L_x_126) ;  /* 0xfffffffc00f08947 */ /* 0x004fea000383ffff */
[----:B------:R-:W-:Y:S05]  /*76d0*/  BRA `(.L_x_127) ;  /* 0xffffffb400847947 */ /* 0x000fea000383ffff */
.L_x_55:
[----:B-1----:R1:W2:Y:S02]  /*76e0*/  SYNCS.PHASECHK.TRANS64.TRYWAIT P1, [R2+URZ+0xa0], R4 ;  /* 0x0000a004020075a7 */ /* 0x0022a400080211ff */
[----:B--2---:R-:W-:Y:S05]  /*76f0*/  @!P1 NANOSLEEP.SYNCS 0x989680 ;  /* 0x009896800000995d */ /* 0x004fea0003900000 */
[----:B------:R-:W2:Y:S02]  /*7700*/  @!P1 SYNCS.PHASECHK.TRANS64 P1, [R2+URZ+0xa0], R4 ;  /* 0x0000a004020095a7 */ /* 0x000ea400080210ff */
[----:B--2---:R-:W-:Y:S05]  /*7710*/  @!P1 BRA `(.L_x_55) ;  /* 0xfffffffc00f09947 */ /* 0x004fea000383ffff */
[----:B------:R-:W-:Y:S05]  /*7720*/  BRA `(.L_x_128) ;  /* 0xffffffb400b47947 */ /* 0x000fea000383ffff */
.L_x_58:
[----:B------:R-:W-:-:S07]  /*7730*/  MOV R0, UR4 ;  /* 0x0000000400007c02 */ /* 0x000fce0008000f00 */
.L_x_129:
[----:B-1----:R1:W2:Y:S02]  /*7740*/  SYNCS.PHASECHK.TRANS64.TRYWAIT P0, [R0+URZ+0xb0], R2 ;  /* 0x0000b002000075a7 */ /* 0x0022a400080011ff */
[----:B--2---:R-:W-:Y:S05]  /*7750*/  @!P0 NANOSLEEP.SYNCS 0x989680 ;  /* 0x009896800000895d */ /* 0x004fea0003900000 */
[----:B------:R-:W2:Y:S02]  /*7760*/  @!P0 SYNCS.PHASECHK.TRANS64 P0, [R0+URZ+0xb0], R2 ;  /* 0x0000b002000085a7 */ /* 0x000ea400080010ff */
[----:B--2---:R-:W-:Y:S05]  /*7770*/  @!P0 BRA `(.L_x_129) ;  /* 0xfffffffc00f08947 */ /* 0x004fea000383ffff */
[----:B------:R-:W-:Y:S05]  /*7780*/  BRA `(.L_x_57) ;  /* 0xffffffb800087947 */ /* 0x000fea000383ffff */
.L_x_65:
[----:B-1----:R1:W2:Y:S02]  /*7790*/  SYNCS.PHASECHK.TRANS64.TRYWAIT P1, [R0+URZ+0xa0], R2 ;  /* 0x0000a002000075a7 */ /* 0x0022a400080211ff */
[----:B--2---:R-:W-:Y:S05]  /*77a0*/  @!P1 NANOSLEEP.SYNCS 0x989680 ;  /* 0x009896800000995d */ /* 0x004fea0003900000 */
[----:B------:R-:W2:Y:S02]  /*77b0*/  @!P1 SYNCS.PHASECHK.TRANS64 P1, [R0+URZ+0xa0], R2 ;  /* 0x0000a002000095a7 */ /* 0x000ea400080210ff */
[----:B--2---:R-:W-:Y:S05]  /*77c0*/  @!P1 BRA `(.L_x_65) ;  /* 0xfffffffc00f09947 */ /* 0x004fea000383ffff */
[----:B------:R-:W-:Y:S05]  /*77d0*/  BRA `(.L_x_130) ;  /* 0xffffffbc007c7947 */ /* 0x000fea000383ffff */
.L_x_66:
[----:B------:R-:W-:-:S07]  /*77e0*/  MOV R2, UR30 ;  /* 0x0000001e00027c02 */ /* 0x000fce0008000f00 */
.L_x_131:
[----:B-1----:R1:W2:Y:S02]  /*77f0*/  SYNCS.PHASECHK.TRANS64.TRYWAIT P0, [R2+URZ+0xe0], R0 ;  /* 0x0000e000020075a7 */ /* 0x0022a400080011ff */
[----:B--2---:R-:W-:Y:S05]  /*7800*/  @!P0 NANOSLEEP.SYNCS 0x989680 ;  /* 0x009896800000895d */ /* 0x004fea0003900000 */
[----:B------:R-:W2:Y:S02]  /*7810*/  @!P0 SYNCS.PHASECHK.TRANS64 P0, [R2+URZ+0xe0], R0 ;  /* 0x0000e000020085a7 */ /* 0x000ea400080010ff */
[----:B--2---:R-:W-:Y:S05]  /*7820*/  @!P0 BRA `(.L_x_131) ;  /* 0xfffffffc00f08947 */ /* 0x004fea000383ffff */
[----:B------:R-:W-:Y:S05]  /*7830*/  BRA `(.L_x_132) ;  /* 0xffffffbc00b47947 */ /* 0x000fea000383ffff */
.L_x_69:
[----:B------:R-:W-:Y:S07]  /*7840*/  MOV R0, UR5 ;  /* 0x0000000500007c02 */ /* 0x000fee0008000f00 */
.L_x_133:
[----:B-1----:R1:W2:Y:S02]  /*7850*/  SYNCS.PHASECHK.TRANS64.TRYWAIT P0, [R0+URZ], R2 ;  /* 0x00000002000075a7 */ /* 0x0022a400080011ff */
[----:B--2---:R-:W-:Y:S05]  /*7860*/  @!P0 NANOSLEEP.SYNCS 0x989680 ;  /* 0x009896800000895d */ /* 0x004fea0003900000 */
[----:B------:R-:W2:Y:S02]  /*7870*/  @!P0 SYNCS.PHASECHK.TRANS64 P0, [R0+URZ], R2 ;  /* 0x00000002000085a7 */ /* 0x000ea400080010ff */
[----:B--2---:R-:W-:Y:S05]  /*7880*/  @!P0 BRA `(.L_x_133) ;  /* 0xfffffffc00f08947 */ /* 0x004fea000383ffff */
[----:B------:R-:W-:Y:S05]  /*7890*/  BRA `(.L_x_68) ;  /* 0xffffffbc00d07947 */ /* 0x000fea000383ffff */
.L_x_72:
[----:B------:R-:W-:-:S07]  /*78a0*/  MOV R0, UR4 ;  /* 0x0000000400007c02 */ /* 0x000fce0008000f00 */
.L_x_134:
[----:B--2---:R2:W4:Y:S02]  /*78b0*/  SYNCS.PHASECHK.TRANS64.TRYWAIT P0, [R0+URZ], R2 ;  /* 0x00000002000075a7 */ /* 0x00452400080011ff */
[----:B----4-:R-:W-:Y:S05]  /*78c0*/  @!P0 NANOSLEEP.SYNCS 0x989680 ;  /* 0x009896800000895d */ /* 0x010fea0003900000 */
[----:B------:R-:W4:Y:S02]  /*78d0*/  @!P0 SYNCS.PHASECHK.TRANS64 P0, [R0+URZ], R2 ;  /* 0x00000002000085a7 */ /* 0x000f2400080010ff */
[----:B----4-:R-:W-:Y:S05]  /*78e0*/  @!P0 BRA `(.L_x_134) ;  /* 0xfffffffc00f08947 */ /* 0x010fea000383ffff */
[----:B------:R-:W-:Y:S05]  /*78f0*/  BRA `(.L_x_135) ;  /* 0xffffffc000ac7947 */ /* 0x000fea000383ffff */
.L_x_73:
[----:B------:R-:W-:-:S07]  /*7900*/  MOV R0, UR5 ;  /* 0x0000000500007c02 */ /* 0x000fce0008000f00 */
.L_x_136:
[----:B-1----:R1:W2:Y:S02]  /*7910*/  SYNCS.PHASECHK.TRANS64.TRYWAIT P0, [R0+URZ], R3 ;  /* 0x00000003000075a7 */ /* 0x0022a400080011ff */
[----:B--2---:R-:W-:Y:S05]  /*7920*/  @!P0 NANOSLEEP.SYNCS 0x989680 ;  /* 0x009896800000895d */ /* 0x004fea0003900000 */
[----:B------:R-:W2:Y:S02]  /*7930*/  @!P0 SYNCS.PHASECHK.TRANS64 P0, [R0+URZ], R3 ;  /* 0x00000003000085a7 */ /* 0x000ea400080010ff */
[----:B--2---:R-:W-:Y:S05]  /*7940*/  @!P0 BRA `(.L_x_136) ;  /* 0xfffffffc00f08947 */ /* 0x004fea000383ffff */
[----:B------:R-:W-:Y:S05]  /*7950*/  BRA `(.L_x_137) ;  /* 0xffffffc000b87947 */ /* 0x000fea000383ffff */
.L_x_74:
[----:B------:R-:W-:-:S07]  /*7960*/  MOV R0, UR5 ;  /* 0x0000000500007c02 */ /* 0x000fce0008000f00 */
.L_x_138:
[----:B-1----:R1:W2:Y:S02]  /*7970*/  SYNCS.PHASECHK.TRANS64.TRYWAIT P0, [R0+URZ], R3 ;  /* 0x00000003000075a7 */ /* 0x0022a400080011ff */
[----:B--2---:R-:W-:Y:S05]  /*7980*/  @!P0 NANOSLEEP.SYNCS 0x989680 ;  /* 0x009896800000895d */ /* 0x004fea0003900000 */
[----:B------:R-:W2:Y:S02]  /*7990*/  @!P0 SYNCS.PHASECHK.TRANS64 P0, [R0+URZ], R3 ;  /* 0x00000003000085a7 */ /* 0x000ea400080010ff */
[----:B--2---:R-:W-:Y:S05]  /*79a0*/  @!P0 BRA `(.L_x_138) ;  /* 0xfffffffc00f08947 */ /* 0x004fea000383ffff */
[----:B------:R-:W-:Y:S05]  /*79b0*/  BRA `(.L_x_139) ;  /* 0xffffffc000c47947 */ /* 0x000fea000383ffff */
.L_x_75:
[----:B-1----:R-:W-:-:S07]  /*79c0*/  MOV R0, UR4 ;  /* 0x0000000400007c02 */ /* 0x002fce0008000f00 */
.L_x_140:
[----:B-1----:R1:W2:Y:S02]  /*79d0*/  SYNCS.PHASECHK.TRANS64.TRYWAIT P0, [R0+URZ], R2 ;  /* 0x00000002000075a7 */ /* 0x0022a400080011ff */
[----:B--2---:R-:W-:Y:S05]  /*79e0*/  @!P0 NANOSLEEP.SYNCS 0x989680 ;  /* 0x009896800000895d */ /* 0x004fea0003900000 */
[----:B------:R-:W2:Y:S02]  /*79f0*/  @!P0 SYNCS.PHASECHK.TRANS64 P0, [R0+URZ], R2 ;  /* 0x00000002000085a7 */ /* 0x000ea400080010ff */
[----:B--2---:R-:W-:Y:S05]  /*7a00*/  @!P0 BRA `(.L_x_140) ;  /* 0xfffffffc00f08947 */ /* 0x004fea000383ffff */
[----:B------:R-:W-:Y:S05]  /*7a10*/  BRA `(.L_x_141) ;  /* 0xffffffc000d07947 */ /* 0x000fea000383ffff */
.L_x_80:
[----:B--2---:R2:W3:Y:S02]  /*7a20*/  SYNCS.PHASECHK.TRANS64.TRYWAIT P0, [R7+URZ+0xa0], R0 ;  /* 0x0000a000070075a7 */ /* 0x0044e400080011ff */
[----:B---3--:R-:W-:Y:S05]  /*7a30*/  @!P0 NANOSLEEP.SYNCS 0x989680 ;  /* 0x009896800000895d */ /* 0x008fea0003900000 */
[----:B------:R-:W3:Y:S02]  /*7a40*/  @!P0 SYNCS.PHASECHK.TRANS64 P0, [R7+URZ+0xa0], R0 ;  /* 0x0000a000070085a7 */ /* 0x000ee400080010ff */
[----:B---3--:R-:W-:Y:S05]  /*7a50*/  @!P0 BRA `(.L_x_80) ;  /* 0xfffffffc00f08947 */ /* 0x008fea000383ffff */
[----:B------:R-:W-:Y:S05]  /*7a60*/  BRA `(.L_x_142) ;  /* 0xffffffc400e47947 */ /* 0x000fea000383ffff */
.L_x_83:
[----:B-1----:R-:W-:Y:S07]  /*7a70*/  MOV R0, UR17 ;  /* 0x0000001100007c02 */ /* 0x002fee0008000f00 */
.L_x_143:
[----:B-1----:R1:W2:Y:S02]  /*7a80*/  SYNCS.PHASECHK.TRANS64.TRYWAIT P2, [R0+URZ+0x98], R7 ;  /* 0x00009807000075a7 */ /* 0x0022a400080411ff */
[----:B--2---:R-:W-:Y:S05]  /*7a90*/  @!P2 NANOSLEEP.SYNCS 0x989680 ;  /* 0x009896800000a95d */ /* 0x004fea0003900000 */
[----:B------:R-:W2:Y:S02]  /*7aa0*/  @!P2 SYNCS.PHASECHK.TRANS64 P2, [R0+URZ+0x98], R7 ;  /* 0x000098070000a5a7 */ /* 0x000ea400080410ff */
[----:B--2---:R-:W-:Y:S05]  /*7ab0*/  @!P2 BRA `(.L_x_143) ;  /* 0xfffffffc00f0a947 */ /* 0x004fea000383ffff */
[----:B------:R-:W-:Y:S05]  /*7ac0*/  BRA `(.L_x_82) ;  /* 0xffffffcc00447947 */ /* 0x000fea000383ffff */
.L_x_86:
[----:B-1----:R-:W-:Y:S07]  /*7ad0*/  MOV R0, UR17 ;  /* 0x0000001100007c02 */ /* 0x002fee0008000f00 */
.L_x_144:
[----:B-1----:R1:W2:Y:S02]  /*7ae0*/  SYNCS.PHASECHK.TRANS64.TRYWAIT P0, [R0+URZ+0x88], R6 ;  /* 0x00008806000075a7 */ /* 0x0022a400080011ff */
[----:B--2---:R-:W-:Y:S05]  /*7af0*/  @!P0 NANOSLEEP.SYNCS 0x989680 ;  /* 0x009896800000895d */ /* 0x004fea0003900000 */
[----:B------:R-:W2:Y:S02]  /*7b00*/  @!P0 SYNCS.PHASECHK.TRANS64 P0, [R0+URZ+0x88], R6 ;  /* 0x00008806000085a7 */ /* 0x000ea400080010ff */
[----:B--2---:R-:W-:Y:S05]  /*7b10*/  @!P0 BRA `(.L_x_144) ;  /* 0xfffffffc00f08947 */ /* 0x004fea000383ffff */
[----:B------:R-:W-:Y:S05]  /*7b20*/  BRA `(.L_x_145) ;  /* 0xffffffcc00947947 */ /* 0x000fea000383ffff */
.L_x_89:
[----:B---3--:R3:W4:Y:S02]  /*7b30*/  SYNCS.PHASECHK.TRANS64.TRYWAIT P0, [R3+URZ+0xa0], R0 ;  /* 0x0000a000030075a7 */ /* 0x00872400080011ff */
[----:B----4-:R-:W-:Y:S05]  /*7b40*/  @!P0 NANOSLEEP.SYNCS 0x989680 ;  /* 0x009896800000895d */ /* 0x010fea0003900000 */
[----:B------:R-:W4:Y:S02]  /*7b50*/  @!P0 SYNCS.PHASECHK.TRANS64 P0, [R3+URZ+0xa0], R0 ;  /* 0x0000a000030085a7 */ /* 0x000f2400080010ff */
[----:B----4-:R-:W-:Y:S05]  /*7b60*/  @!P0 BRA `(.L_x_89) ;  /* 0xfffffffc00f08947 */ /* 0x010fea000383ffff */
[----:B------:R-:W-:Y:S05]  /*7b70*/  BRA `(.L_x_146) ;  /* 0xffffffd000d47947 */ /* 0x000fea000383ffff */
.L_x_100:
[----:B-1----:R-:W-:Y:S04]  /*7b80*/  MOV R0, UR44 ;  /* 0x0000002c00007c02 */ /* 0x002fe80008000f00 */
[----:B------:R1:W2:Y:S03]  /*7b90*/  SYNCS.PHASECHK.TRANS64.TRYWAIT P1, [R0+URZ+0x80], R3 ;  /* 0x00008003000075a7 */ /* 0x0002a600080211ff */
[----:B--2---:R-:W-:Y:S05]  /*7ba0*/  @!P1 NANOSLEEP.SYNCS 0x989680 ;  /* 0x009896800000995d */ /* 0x004fea0003900000 */
[----:B------:R-:W2:Y:S02]  /*7bb0*/  @!P1 SYNCS.PHASECHK.TRANS64 P1, [R0+URZ+0x80], R3 ;  /* 0x00008003000095a7 */ /* 0x000ea400080210ff */
[----:B--2---:R-:W-:Y:S05]  /*7bc0*/  @!P1 BRA `(.L_x_100) ;  /* 0xfffffffc00ec9947 */ /* 0x004fea000383ffff */
[----:B------:R-:W-:Y:S05]  /*7bd0*/  BRA `(.L_x_99) ;  /* 0xffffffe0002c7947 */ /* 0x000fea000383ffff */
.L_x_102:
[----:B------:R1:W1:Y:S02]  /*7be0*/  SYNCS.PHASECHK.TRANS64.TRYWAIT P1, [R22+URZ+0xc0], R4 ;  /* 0x0000c004160075a7 */ /* 0x00026400080211ff */
[----:B-1----:R-:W-:Y:S05]  /*7bf0*/  @!P1 NANOSLEEP.SYNCS 0x989680 ;  /* 0x009896800000995d */ /* 0x002fea0003900000 */
[----:B------:R-:W1:Y:S02]  /*7c00*/  @!P1 SYNCS.PHASECHK.TRANS64 P1, [R22+URZ+0xc0], R4 ;  /* 0x0000c004160095a7 */ /* 0x000e6400080210ff */
[----:B-1----:R-:W-:Y:S05]  /*7c10*/  @!P1 BRA `(.L_x_102) ;  /* 0xfffffffc00f09947 */ /* 0x002fea000383ffff */
[----:B------:R-:W-:Y:S05]  /*7c20*/  BRA `(.L_x_101) ;  /* 0xffffffe000707947 */ /* 0x000fea000383ffff */
        .weak           $__internal_0_$__cuda_sm10x_tcgen05_guardrail_trap_col_being_dealloced_not_returned_by_alloc
        .type           $__internal_0_$__cuda_sm10x_tcgen05_guardrail_trap_col_being_dealloced_not_returned_by_alloc,@function
        .size           $__internal_0_$__cuda_sm10x_tcgen05_guardrail_trap_col_being_dealloced_not_returned_by_alloc,($__internal_1_$__cuda_sm10x_tcgen05_guardrail_trap_phase_invalid_during_alloc - $__internal_0_$__cuda_sm10x_tcgen05_guardrail_trap_col_being_dealloced_not_returned_by_alloc)
$__internal_0_$__cuda_sm10x_tcgen05_guardrail_trap_col_being_dealloced_not_returned_by_alloc:
[----:B------:R-:W-:Y:S05]  /*7c30*/  BPT.TRAP 0x1 ;  /* 0x000000040000795c */ /* 0x000fea0000300000 */
[----:B------:R-:W-:-:S04]  /*7c40*/  HFMA2 R3, -RZ, RZ, 0, 0 ;  /* 0x00000000ff037431 */ /* 0x000fc800000001ff */
[----:B------:R-:W-:Y:S05]  /*7c50*/  RET.REL.NODEC R2 `(_ZN7cutlass13device_kernelINS_4gemm6kernel13GemmUniversalIN4cute5tupleIJiiiiEEENS1_10collective13CollectiveMmaINS1_35MainloopSm100TmaUmmaWarpSpecializedILi8ELi2ELi4ENS5_IJNS4_1CILi1EEENSA_ILi2EEESB_EEEEENS5_IJNSA_ILi128EEENSA_ILi64EEESF_EEENS_12float_e4m3_tENS5_IJlSB_lEEESI_SJ_NS4_8TiledMMAINS4_8MMA_AtomIJNS4_10MMA_TraitsINS4_19SM100_MMA_F8F6F4_SSEJSI_SI_fSF_SG_NS4_17integral_constantINS4_4UMMA5MajorELSQ_0EEESR_NSO_INSP_7ScaleInELSS_0EEEST_EEEEEENS4_6LayoutINS5_IJSB_SB_SB_EEENS5_IJNSA_ILi0EEESY_SY_EEEEENS5_IJNS4_10UnderscoreES11_S11_EEEEENS4_23SM90_TMA_LOAD_MULTICASTENS4_14ComposedLayoutINS4_7SwizzleILi3ELi4ELi3EEENS4_18smem_ptr_flag_bitsILi8EEENSW_INS5_IJNSA_ILi8EEESF_EEENS5_IJSF_SB_EEEEEEEvNS4_8identityENS4_13SM90_TMA_LOADES1E_vS1F_EENS_8epilogue10collective18CollectiveEpilogueINS1I_23Sm100TmaWarpSpecializedILi1ELi1ELi64ELb0ELb0EEEJSH_NS5_IJNSW_ISF_SB_EENSW_ISG_SB_EEEEESI_SJ_SI_SJ_NS1I_6fusion15FusionCallbacksIS1M_NS1Q_17LinearCombinationISI_fSI_fLNS_15FloatRoundStyleE2EEESH_S1P_JEEENS4_5SM1004TMEM4LOAD26SM100_TMEM_LOAD_32dp32b64xES1G_NS15_INS16_ILi2ELi4ELi3EEES19_NSW_INS5_IJS1A_SG_EEENS5_IJSG_SB_EEEEEEENS4_39AutoVectorizingCopyWithAssumedAlignmentILi128EEENS4_14SM90_TMA_STOREES24_S26_S26_EEEvvEEEEvNT_6ParamsE) ;  /* 0xffffff8002e87950 */ /* 0x000fea0003c3ffff */
        .weak           $__internal_1_$__cuda_sm10x_tcgen05_guardrail_trap_phase_invalid_during_alloc
        .type           $__internal_1_$__cuda_sm10x_tcgen05_guardrail_trap_phase_invalid_during_alloc,@function
        .size           $__internal_1_$__cuda_sm10x_tcgen05_guardrail_trap_phase_invalid_during_alloc,($__internal_2_$__cuda_sm10x_tcgen05_guardrail_trap_unallocated_columns_being_dealloced - $__internal_1_$__cuda_sm10x_tcgen05_guardrail_trap_phase_invalid_during_alloc)
$__internal_1_$__cuda_sm10x_tcgen05_guardrail_trap_phase_invalid_during_alloc:
[----:B------:R-:W-:Y:S05]  /*7c60*/  BPT.TRAP 0x1 ;  /* 0x000000040000795c */ /* 0x000fea0000300000 */
[----:B------:R-:W-:-:S04]  /*7c70*/  MOV R5, 0x0 ;  /* 0x0000000000057802 */ /* 0x000fc80000000f00 */
[----:B------:R-:W-:Y:S05]  /*7c80*/  RET.REL.NODEC R4 `(_ZN7cutlass13device_kernelINS_4gemm6kernel13GemmUniversalIN4cute5tupleIJiiiiEEENS1_10collective13CollectiveMmaINS1_35MainloopSm100TmaUmmaWarpSpecializedILi8ELi2ELi4ENS5_IJNS4_1CILi1EEENSA_ILi2EEESB_EEEEENS5_IJNSA_ILi128EEENSA_ILi64EEESF_EEENS_12float_e4m3_tENS5_IJlSB_lEEESI_SJ_NS4_8TiledMMAINS4_8MMA_AtomIJNS4_10MMA_TraitsINS4_19SM100_MMA_F8F6F4_SSEJSI_SI_fSF_SG_NS4_17integral_constantINS4_4UMMA5MajorELSQ_0EEESR_NSO_INSP_7ScaleInELSS_0EEEST_EEEEEENS4_6LayoutINS5_IJSB_SB_SB_EEENS5_IJNSA_ILi0EEESY_SY_EEEEENS5_IJNS4_10UnderscoreES11_S11_EEEEENS4_23SM90_TMA_LOAD_MULTICASTENS4_14ComposedLayoutINS4_7SwizzleILi3ELi4ELi3EEENS4_18smem_ptr_flag_bitsILi8EEENSW_INS5_IJNSA_ILi8EEESF_EEENS5_IJSF_SB_EEEEEEEvNS4_8identityENS4_13SM90_TMA_LOADES1E_vS1F_EENS_8epilogue10collective18CollectiveEpilogueINS1I_23Sm100TmaWarpSpecializedILi1ELi1ELi64ELb0ELb0EEEJSH_NS5_IJNSW_ISF_SB_EENSW_ISG_SB_EEEEESI_SJ_SI_SJ_NS1I_6fusion15FusionCallbacksIS1M_NS1Q_17LinearCombinationISI_fSI_fLNS_15FloatRoundStyleE2EEESH_S1P_JEEENS4_5SM1004TMEM4LOAD26SM100_TMEM_LOAD_32dp32b64xES1G_NS15_INS16_ILi2ELi4ELi3EEES19_NSW_INS5_IJS1A_SG_EEENS5_IJSG_SB_EEEEEEENS4_39AutoVectorizingCopyWithAssumedAlignmentILi128EEENS4_14SM90_TMA_STOREES24_S26_S26_EEEvvEEEEvNT_6ParamsE) ;  /* 0xffffff8004dc7950 */ /* 0x000fea0003c3ffff */
        .weak           $__internal_2_$__cuda_sm10x_tcgen05_guardrail_trap_unallocated_columns_being_dealloced
        .type           $__internal_2_$__cuda_sm10x_tcgen05_guardrail_trap_unallocated_columns_being_dealloced,@function
        .size           $__internal_2_$__cuda_sm10x_tcgen05_guardrail_trap_unallocated_columns_being_dealloced,(.L_x_148 - $__internal_2_$__cuda_sm10x_tcgen05_guardrail_trap_unallocated_columns_being_dealloced)
$__internal_2_$__cuda_sm10x_tcgen05_guardrail_trap_unallocated_columns_being_dealloced:
[----:B------:R-:W-:Y:S05]  /*7c90*/  BPT.TRAP 0x1 ;  /* 0x000000040000795c */ /* 0x000fea0000300000 */
[----:B------:R-:W-:-:S04]  /*7ca0*/  HFMA2 R3, -RZ, RZ, 0, 0 ;  /* 0x00000000ff037431 */ /* 0x000fc800000001ff */
[----:B------:R-:W-:Y:S05]  /*7cb0*/  RET.REL.NODEC R2 `(_ZN7cutlass13device_kernelINS_4gemm6kernel13GemmUniversalIN4cute5tupleIJiiiiEEENS1_10collective13CollectiveMmaINS1_35MainloopSm100TmaUmmaWarpSpecializedILi8ELi2ELi4ENS5_IJNS4_1CILi1EEENSA_ILi2EEESB_EEEEENS5_IJNSA_ILi128EEENSA_ILi64EEESF_EEENS_12float_e4m3_tENS5_IJlSB_lEEESI_SJ_NS4_8TiledMMAINS4_8MMA_AtomIJNS4_10MMA_TraitsINS4_19SM100_MMA_F8F6F4_SSEJSI_SI_fSF_SG_NS4_17integral_constantINS4_4UMMA5MajorELSQ_0EEESR_NSO_INSP_7ScaleInELSS_0EEEST_EEEEEENS4_6LayoutINS5_IJSB_SB_SB_EEENS5_IJNSA_ILi0EEESY_SY_EEEEENS5_IJNS4_10UnderscoreES11_S11_EEEEENS4_23SM90_TMA_LOAD_MULTICASTENS4_14ComposedLayoutINS4_7SwizzleILi3ELi4ELi3EEENS4_18smem_ptr_flag_bitsILi8EEENSW_INS5_IJNSA_ILi8EEESF_EEENS5_IJSF_SB_EEEEEEEvNS4_8identityENS4_13SM90_TMA_LOADES1E_vS1F_EENS_8epilogue10collective18CollectiveEpilogueINS1I_23Sm100TmaWarpSpecializedILi1ELi1ELi64ELb0ELb0EEEJSH_NS5_IJNSW_ISF_SB_EENSW_ISG_SB_EEEEESI_SJ_SI_SJ_NS1I_6fusion15FusionCallbacksIS1M_NS1Q_17LinearCombinationISI_fSI_fLNS_15FloatRoundStyleE2EEESH_S1P_JEEENS4_5SM1004TMEM4LOAD26SM100_TMEM_LOAD_32dp32b64xES1G_NS15_INS16_ILi2ELi4ELi3EEES19_NSW_INS5_IJS1A_SG_EEENS5_IJSG_SB_EEEEEEENS4_39AutoVectorizingCopyWithAssumedAlignmentILi128EEENS4_14SM90_TMA_STOREES24_S26_S26_EEEvvEEEEvNT_6ParamsE) ;  /* 0xffffff8002d07950 */ /* 0x000fea0003c3ffff */
.L_x_147:
[----:B------:R-:W-:-:S00]  /*7cc0*/  BRA `(.L_x_147) ;  /* 0xfffffffc00fc7947 */ /* 0x000fc0000383ffff */
[----:B------:R-:W-:-:S00]  /*7cd0*/  NOP ;  /* 0x0000000000007918 */ /* 0x000fc00000000000 */
        /* <DEDUP_REMOVED lines=10> */
.L_x_148:


//--------------------- .nv.global.init           --------------------------
	.section	.nv.global.init,"aw",@progbits
.nv.global.init:
	.type		$str$27,@object
	.size		$str$27,($str$28 - $str$27)
$str$27:
        /*0000*/ 	.byte	0x28, 0x61, 0x64, 0x64, 0x72, 0x65, 0x73, 0x73, 0x20, 0x26, 0x20, 0x6d, 0x61, 0x73, 0x6b, 0x29
        /*0010*/ 	.byte	0x20, 0x3d, 0x3d, 0x20, 0x30, 0x00
	.type		$str$28,@object
	.size		$str$28,($str$26 - $str$28)
$str$28:
        /*0016*/ 	.byte	0x2f, 0x74, 0x6d, 0x70, 0x2f, 0x63, 0x75, 0x74, 0x6c, 0x61, 0x73, 0x73, 0x5f, 0x73, 0x77, 0x65
        /*0026*/ 	.byte	0x65, 0x70, 0x5f, 0x73, 0x72, 0x63, 0x2f, 0x69, 0x6e, 0x63, 0x6c, 0x75, 0x64, 0x65, 0x2f, 0x63
        /*0036*/ 	.byte	0x75, 0x74, 0x65, 0x2f, 0x70, 0x6f, 0x69, 0x6e, 0x74, 0x65, 0x72, 0x5f, 0x66, 0x6c, 0x61, 0x67
        /*0046*/ 	.byte	0x67, 0x65, 0x64, 0x2e, 0x68, 0x70, 0x70, 0x00
	.type		$str$26,@object
	.size		$str$26,($str$25 - $str$26)
$str$26:
        /*004e*/ 	.byte	0x2f, 0x74, 0x6d, 0x70, 0x2f, 0x63, 0x75, 0x74, 0x6c, 0x61, 0x73, 0x73, 0x5f, 0x73, 0x77, 0x65
        /*005e*/ 	.byte	0x65, 0x70, 0x5f, 0x73, 0x72, 0x63, 0x2f, 0x69, 0x6e, 0x63, 0x6c, 0x75, 0x64, 0x65, 0x2f, 0x63
        /*006e*/ 	.byte	0x75, 0x74, 0x65, 0x2f, 0x61, 0x74, 0x6f, 0x6d, 0x2f, 0x63, 0x6f, 0x70, 0x79, 0x5f, 0x74, 0x72
        /*007e*/ 	.byte	0x61, 0x69, 0x74, 0x73, 0x5f, 0x73, 0x6d, 0x31, 0x30, 0x30, 0x2e, 0x68, 0x70, 0x70, 0x00
	.type		$str$25,@object
	.size		$str$25,(__unnamed_1 - $str$25)
$str$25:
        /*008d*/ 	.byte	0x28, 0x28, 0x75, 0x69, 0x6e, 0x74, 0x33, 0x32, 0x5f, 0x74, 0x28, 0x74, 0x68, 0x72, 0x65, 0x61
        /*009d*/ 	.byte	0x64, 0x49, 0x64, 0x78, 0x2e, 0x78, 0x29, 0x20, 0x2f, 0x20, 0x33, 0x32, 0x29, 0x20, 0x25, 0x20
        /*00ad*/ 	.byte	0x34, 0x29, 0x20, 0x3d, 0x3d, 0x20, 0x28, 0x28, 0x28, 0x74, 0x6d, 0x65, 0x6d, 0x5f, 0x61, 0x64
        /*00bd*/ 	.byte	0x64, 0x72, 0x20, 0x3e, 0x3e, 0x20, 0x31, 0x36, 0x29, 0x20, 0x2f, 0x20, 0x33, 0x32, 0x29, 0x20
        /*00cd*/ 	.byte	0x25, 0x20, 0x34, 0x29, 0x00
	.type		__unnamed_1,@object
	.size		__unnamed_1,(__unnamed_2 - __unnamed_1)
__unnamed_1:
        /*00d2*/ 	.byte	0x61, 0x75, 0x74, 0x6f, 0x20, 0x63, 0x75, 0x74, 0x65, 0x3a, 0x3a, 0x61, 0x73, 0x5f, 0x70, 0x6f
        /* <DEDUP_REMOVED lines=24> */
        /*0262*/ 	.byte	0x43, 0x3c, 0x38, 0x31, 0x39, 0x32, 0x3e, 0x3e, 0x3e, 0x3e, 0x5d, 0x00
	.type		__unnamed_2,@object
	.size		__unnamed_2,(.L_2 - __unnamed_2)
__unnamed_2:
        /* <DEDUP_REMOVED lines=42> */
        /*050e*/ 	.byte	0x3e, 0x3e, 0x3e, 0x3e, 0x5d, 0x00
.L_2:


//--------------------- .nv.shared._ZN7cutlass13device_kernelINS_4gemm6kernel13GemmUniversalIN4cute5tupleIJiiiiEEENS1_10collective13CollectiveMmaINS1_35MainloopSm100TmaUmmaWarpSpecializedILi8ELi2ELi4ENS5_IJNS4_1CILi1EEENSA_ILi2EEESB_EEEEENS5_IJNSA_ILi128EEENSA_ILi64EEESF_EEENS_12float_e4m3_tENS5_IJlSB_lEEESI_SJ_NS4_8TiledMMAINS4_8MMA_AtomIJNS4_10MMA_TraitsINS4_19SM100_MMA_F8F6F4_SSEJSI_SI_fSF_SG_NS4_17integral_constantINS4_4UMMA5MajorELSQ_0EEESR_NSO_INSP_7ScaleInELSS_0EEEST_EEEEEENS4_6LayoutINS5_IJSB_SB_SB_EEENS5_IJNSA_ILi0EEESY_SY_EEEEENS5_IJNS4_10UnderscoreES11_S11_EEEEENS4_23SM90_TMA_LOAD_MULTICASTENS4_14ComposedLayoutINS4_7SwizzleILi3ELi4ELi3EEENS4_18smem_ptr_flag_bitsILi8EEENSW_INS5_IJNSA_ILi8EEESF_EEENS5_IJSF_SB_EEEEEEEvNS4_8identityENS4_13SM90_TMA_LOADES1E_vS1F_EENS_8epilogue10collective18CollectiveEpilogueINS1I_23Sm100TmaWarpSpecializedILi1ELi1ELi64ELb0ELb0EEEJSH_NS5_IJNSW_ISF_SB_EENSW_ISG_SB_EEEEESI_SJ_SI_SJ_NS1I_6fusion15FusionCallbacksIS1M_NS1Q_17LinearCombinationISI_fSI_fLNS_15FloatRoundStyleE2EEESH_S1P_JEEENS4_5SM1004TMEM4LOAD26SM100_TMEM_LOAD_32dp32b64xES1G_NS15_INS16_ILi2ELi4ELi3EEES19_NSW_INS5_IJS1A_SG_EEENS5_IJSG_SB_EEEEEEENS4_39AutoVectorizingCopyWithAssumedAlignmentILi128EEENS4_14SM90_TMA_STOREES24_S26_S26_EEEvvEEEEvNT_6ParamsE --------------------------
	.section	.nv.shared._ZN7cutlass13device_kernelINS_4gemm6kernel13GemmUniversalIN4cute5tupleIJiiiiEEENS1_10collective13CollectiveMmaINS1_35MainloopSm100TmaUmmaWarpSpecializedILi8ELi2ELi4ENS5_IJNS4_1CILi1EEENSA_ILi2EEESB_EEEEENS5_IJNSA_ILi128EEENSA_ILi64EEESF_EEENS_12float_e4m3_tENS5_IJlSB_lEEESI_SJ_NS4_8TiledMMAINS4_8MMA_AtomIJNS4_10MMA_TraitsINS4_19SM100_MMA_F8F6F4_SSEJSI_SI_fSF_SG_NS4_17integral_constantINS4_4UMMA5MajorELSQ_0EEESR_NSO_INSP_7ScaleInELSS_0EEEST_EEEEEENS4_6LayoutINS5_IJSB_SB_SB_EEENS5_IJNSA_ILi0EEESY_SY_EEEEENS5_IJNS4_10UnderscoreES11_S11_EEEEENS4_23SM90_TMA_LOAD_MULTICASTENS4_14ComposedLayoutINS4_7SwizzleILi3ELi4ELi3EEENS4_18smem_ptr_flag_bitsILi8EEENSW_INS5_IJNSA_ILi8EEESF_EEENS5_IJSF_SB_EEEEEEEvNS4_8identityENS4_13SM90_TMA_LOADES1E_vS1F_EENS_8epilogue10collective18CollectiveEpilogueINS1I_23Sm100TmaWarpSpecializedILi1ELi1ELi64ELb0ELb0EEEJSH_NS5_IJNSW_ISF_SB_EENSW_ISG_SB_EEEEESI_SJ_SI_SJ_NS1I_6fusion15FusionCallbacksIS1M_NS1Q_17LinearCombinationISI_fSI_fLNS_15FloatRoundStyleE2EEESH_S1P_JEEENS4_5SM1004TMEM4LOAD26SM100_TMEM_LOAD_32dp32b64xES1G_NS15_INS16_ILi2ELi4ELi3EEES19_NSW_INS5_IJS1A_SG_EEENS5_IJSG_SB_EEEEEEENS4_39AutoVectorizingCopyWithAssumedAlignmentILi128EEENS4_14SM90_TMA_STOREES24_S26_S26_EEEvvEEEEvNT_6ParamsE,"aw",@nobits
	.sectionflags	@""
	.align	16
	.zero		1024


//--------------------- .nv.shared.reserved.0     --------------------------
	.section	.nv.shared.reserved.0,"aw",@nobits
	.weak		__nv_reservedSMEM_offset_0_alias
	.size		__nv_reservedSMEM_offset_0_alias, 0, 64
	.other		__nv_reservedSMEM_offset_0_alias,@"STO_CUDA_RESERVED_SHARED STV_DEFAULT"
__nv_reservedSMEM_offset_0_alias:
	.zero		0
.nv.shared.reserved.0:
	.zero		64
	.weak		__nv_reservedSMEM_tcgen05_partition
	.type		__nv_reservedSMEM_tcgen05_partition,@object
	.size		__nv_reservedSMEM_tcgen05_partition,(.L_0 - __nv_reservedSMEM_tcgen05_partition)
__nv_reservedSMEM_tcgen05_partition:
	.zero		32
.L_0:


//--------------------- .nv.global                --------------------------
	.section	.nv.global,"aw",@nobits
.nv.global:
	.type		_ZN39_INTERNAL_f817d9ca_4_k_cu_b664614f_72304cute1_E,@object
	.size		_ZN39_INTERNAL_f817d9ca_4_k_cu_b664614f_72304cute1_E,(_ZN39_INTERNAL_f817d9ca_4_k_cu_b664614f_72304cuda3std3__45__cpo6cbeginE - _ZN39_INTERNAL_f817d9ca_4_k_cu_b664614f_72304cute1_E)
_ZN39_INTERNAL_f817d9ca_4_k_cu_b664614f_72304cute1_E:
	.zero		1
	.type		_ZN39_INTERNAL_f817d9ca_4_k_cu_b664614f_72304cuda3std3__45__cpo6cbeginE,@object
	.size		_ZN39_INTERNAL_f817d9ca_4_k_cu_b664614f_72304cuda3std3__45__cpo6cbeginE,(_ZN39_INTERNAL_f817d9ca_4_k_cu_b664614f_72304cuda3std3__48in_placeE - _ZN39_INTERNAL_f817d9ca_4_k_cu_b664614f_72304cuda3std3__45__cpo6cbeginE)
_ZN39_INTERNAL_f817d9ca_4_k_cu_b664614f_72304cuda3std3__45__cpo6cbeginE:
	.zero		1
	.type		_ZN39_INTERNAL_f817d9ca_4_k_cu_b664614f_72304cuda3std3__48in_placeE,@object
	.size		_ZN39_INTERNAL_f817d9ca_4_k_cu_b664614f_72304cuda3std3__48in_placeE,(_ZN39_INTERNAL_f817d9ca_4_k_cu_b664614f_72304cuda3std6ranges3__45__cpo9iter_moveE - _ZN39_INTERNAL_f817d9ca_4_k_cu_b664614f_72304cuda3std3__48in_placeE)
_ZN39_INTERNAL_f817d9ca_4_k_cu_b664614f_72304cuda3std3__48in_placeE:
	.zero		1
	.type		_ZN39_INTERNAL_f817d9ca_4_k_cu_b664614f_72304cuda3std6ranges3__45__cpo9iter_moveE,@object
	.size		_ZN39_INTERNAL_f817d9ca_4_k_cu_b664614f_72304cuda3std6ranges3__45__cpo9iter_moveE,(_ZN39_INTERNAL_f817d9ca_4_k_cu_b664614f_72304cuda3std3__45__cpo5beginE - _ZN39_INTERNAL_f817d9ca_4_k_cu_b664614f_72304cuda3std6ranges3__45__cpo9iter_moveE)
_ZN39_INTERNAL_f817d9ca_4_k_cu_b664614f_72304cuda3std6ranges3__45__cpo9iter_moveE:
	.zero		1
	.type		_ZN39_INTERNAL_f817d9ca_4_k_cu_b664614f_72304cuda3std3__45__cpo5beginE,@object
	.size		_ZN39_INTERNAL_f817d9ca_4_k_cu_b664614f_72304cuda3std3__45__cpo5beginE,(_ZN39_INTERNAL_f817d9ca_4_k_cu_b664614f_72304cuda3std3__441_GLOBAL__N__f817d9ca_4_k_cu_b664614f_72306ignoreE - _ZN39_INTERNAL_f817d9ca_4_k_cu_b664614f_72304cuda3std3__45__cpo5beginE)
_ZN39_INTERNAL_f817d9ca_4_k_cu_b664614f_72304cuda3std3__45__cpo5beginE:
	.zero		1
	.type		_ZN39_INTERNAL_f817d9ca_4_k_cu_b664614f_72304cuda3std3__441_GLOBAL__N__f817d9ca_4_k_cu_b664614f_72306ignoreE,@object
	.size		_ZN39_INTERNAL_f817d9ca_4_k_cu_b664614f_72304cuda3std3__441_GLOBAL__N__f817d9ca_4_k_cu_b664614f_72306ignoreE,(_ZN39_INTERNAL_f817d9ca_4_k_cu_b664614f_72304cute7productE - _ZN39_INTERNAL_f817d9ca_4_k_cu_b664614f_72304cuda3std3__441_GLOBAL__N__f817d9ca_4_k_cu_b664614f_72306ignoreE)
_ZN39_INTERNAL_f817d9ca_4_k_cu_b664614f_72304cuda3std3__441_GLOBAL__N__f817d9ca_4_k_cu_b664614f_72306ignoreE:
	.zero		1
	.type		_ZN39_INTERNAL_f817d9ca_4_k_cu_b664614f_72304cute7productE,@object
	.size		_ZN39_INTERNAL_f817d9ca_4_k_cu_b664614f_72304cute7productE,(_ZN39_INTERNAL_f817d9ca_4_k_cu_b664614f_72304cuda3std3__45__cpo3endE - _ZN39_INTERNAL_f817d9ca_4_k_cu_b664614f_72304cute7productE)
_ZN39_INTERNAL_f817d9ca_4_k_cu_b664614f_72304cute7productE:
	.zero		1
	.type		_ZN39_INTERNAL_f817d9ca_4_k_cu_b664614f_72304cuda3std3__45__cpo3endE,@object
	.size		_ZN39_INTERNAL_f817d9ca_4_k_cu_b664614f_72304cuda3std3__45__cpo3endE,(_ZN39_INTERNAL_f817d9ca_4_k_cu_b664614f_72304cuda3std3__419piecewise_constructE - _ZN39_INTERNAL_f817d9ca_4_k_cu_b664614f_72304cuda3std3__45__cpo3endE)
_ZN39_INTERNAL_f817d9ca_4_k_cu_b664614f_72304cuda3std3__45__cpo3endE:
	.zero		1
	.type		_ZN39_INTERNAL_f817d9ca_4_k_cu_b664614f_72304cuda3std3__419piecewise_constructE,@object
	.size		_ZN39_INTERNAL_f817d9ca_4_k_cu_b664614f_72304cuda3std3__419piecewise_constructE,(_ZN39_INTERNAL_f817d9ca_4_k_cu_b664614f_72304cuda3std3__45__cpo4cendE - _ZN39_INTERNAL_f817d9ca_4_k_cu_b664614f_72304cuda3std3__419piecewise_constructE)
_ZN39_INTERNAL_f817d9ca_4_k_cu_b664614f_72304cuda3std3__419piecewise_constructE:
	.zero		1
	.type		_ZN39_INTERNAL_f817d9ca_4_k_cu_b664614f_72304cuda3std3__45__cpo4cendE,@object
	.size		_ZN39_INTERNAL_f817d9ca_4_k_cu_b664614f_72304cuda3std3__45__cpo4cendE,(_ZN39_INTERNAL_f817d9ca_4_k_cu_b664614f_72304cuda3std6ranges3__45__cpo4swapE - _ZN39_INTERNAL_f817d9ca_4_k_cu_b664614f_72304cuda3std3__45__cpo4cendE)
_ZN39_INTERNAL_f817d9ca_4_k_cu_b664614f_72304cuda3std3__45__cpo4cendE:
	.zero		1
	.type		_ZN39_INTERNAL_f817d9ca_4_k_cu_b664614f_72304cuda3std6ranges3__45__cpo4swapE,@object
	.size		_ZN39_INTERNAL_f817d9ca_4_k_cu_b664614f_72304cuda3std6ranges3__45__cpo4swapE,(.L_10 - _ZN39_INTERNAL_f817d9ca_4_k_cu_b664614f_72304cuda3std6ranges3__45__cpo4swapE)
_ZN39_INTERNAL_f817d9ca_4_k_cu_b664614f_72304cuda3std6ranges3__45__cpo4swapE:
	.zero		1
.L_10:


//--------------------- .nv.constant0._ZN7cutlass13device_kernelINS_4gemm6kernel13GemmUniversalIN4cute5tupleIJiiiiEEENS1_10collective13CollectiveMmaINS1_35MainloopSm100TmaUmmaWarpSpecializedILi8ELi2ELi4ENS5_IJNS4_1CILi1EEENSA_ILi2EEESB_EEEEENS5_IJNSA_ILi128EEENSA_ILi64EEESF_EEENS_12float_e4m3_tENS5_IJlSB_lEEESI_SJ_NS4_8TiledMMAINS4_8MMA_AtomIJNS4_10MMA_TraitsINS4_19SM100_MMA_F8F6F4_SSEJSI_SI_fSF_SG_NS4_17integral_constantINS4_4UMMA5MajorELSQ_0EEESR_NSO_INSP_7ScaleInELSS_0EEEST_EEEEEENS4_6LayoutINS5_IJSB_SB_SB_EEENS5_IJNSA_ILi0EEESY_SY_EEEEENS5_IJNS4_10UnderscoreES11_S11_EEEEENS4_23SM90_TMA_LOAD_MULTICASTENS4_14ComposedLayoutINS4_7SwizzleILi3ELi4ELi3EEENS4_18smem_ptr_flag_bitsILi8EEENSW_INS5_IJNSA_ILi8EEESF_EEENS5_IJSF_SB_EEEEEEEvNS4_8identityENS4_13SM90_TMA_LOADES1E_vS1F_EENS_8epilogue10collective18CollectiveEpilogueINS1I_23Sm100TmaWarpSpecializedILi1ELi1ELi64ELb0ELb0EEEJSH_NS5_IJNSW_ISF_SB_EENSW_ISG_SB_EEEEESI_SJ_SI_SJ_NS1I_6fusion15FusionCallbacksIS1M_NS1Q_17LinearCombinationISI_fSI_fLNS_15FloatRoundStyleE2EEESH_S1P_JEEENS4_5SM1004TMEM4LOAD26SM100_TMEM_LOAD_32dp32b64xES1G_NS15_INS16_ILi2ELi4ELi3EEES19_NSW_INS5_IJS1A_SG_EEENS5_IJSG_SB_EEEEEEENS4_39AutoVectorizingCopyWithAssumedAlignmentILi128EEENS4_14SM90_TMA_STOREES24_S26_S26_EEEvvEEEEvNT_6ParamsE --------------------------
	.section	.nv.constant0._ZN7cutlass13device_kernelINS_4gemm6kernel13GemmUniversalIN4cute5tupleIJiiiiEEENS1_10collective13CollectiveMmaINS1_35MainloopSm100TmaUmmaWarpSpecializedILi8ELi2ELi4ENS5_IJNS4_1CILi1EEENSA_ILi2EEESB_EEEEENS5_IJNSA_ILi128EEENSA_ILi64EEESF_EEENS_12float_e4m3_tENS5_IJlSB_lEEESI_SJ_NS4_8TiledMMAINS4_8MMA_AtomIJNS4_10MMA_TraitsINS4_19SM100_MMA_F8F6F4_SSEJSI_SI_fSF_SG_NS4_17integral_constantINS4_4UMMA5MajorELSQ_0EEESR_NSO_INSP_7ScaleInELSS_0EEEST_EEEEEENS4_6LayoutINS5_IJSB_SB_SB_EEENS5_IJNSA_ILi0EEESY_SY_EEEEENS5_IJNS4_10UnderscoreES11_S11_EEEEENS4_23SM90_TMA_LOAD_MULTICASTENS4_14ComposedLayoutINS4_7SwizzleILi3ELi4ELi3EEENS4_18smem_ptr_flag_bitsILi8EEENSW_INS5_IJNSA_ILi8EEESF_EEENS5_IJSF_SB_EEEEEEEvNS4_8identityENS4_13SM90_TMA_LOADES1E_vS1F_EENS_8epilogue10collective18CollectiveEpilogueINS1I_23Sm100TmaWarpSpecializedILi1ELi1ELi64ELb0ELb0EEEJSH_NS5_IJNSW_ISF_SB_EENSW_ISG_SB_EEEEESI_SJ_SI_SJ_NS1I_6fusion15FusionCallbacksIS1M_NS1Q_17LinearCombinationISI_fSI_fLNS_15FloatRoundStyleE2EEESH_S1P_JEEENS4_5SM1004TMEM4LOAD26SM100_TMEM_LOAD_32dp32b64xES1G_NS15_INS16_ILi2ELi4ELi3EEES19_NSW_INS5_IJS1A_SG_EEENS5_IJSG_SB_EEEEEEENS4_39AutoVectorizingCopyWithAssumedAlignmentILi128EEENS4_14SM90_TMA_STOREES24_S26_S26_EEEvvEEEEvNT_6ParamsE,"a",@progbits
	.sectionflags	@""
	.align	4
.nv.constant0._ZN7cutlass13device_kernelINS_4gemm6kernel13GemmUniversalIN4cute5tupleIJiiiiEEENS1_10collective13CollectiveMmaINS1_35MainloopSm100TmaUmmaWarpSpecializedILi8ELi2ELi4ENS5_IJNS4_1CILi1EEENSA_ILi2EEESB_EEEEENS5_IJNSA_ILi128EEENSA_ILi64EEESF_EEENS_12float_e4m3_tENS5_IJlSB_lEEESI_SJ_NS4_8TiledMMAINS4_8MMA_AtomIJNS4_10MMA_TraitsINS4_19SM100_MMA_F8F6F4_SSEJSI_SI_fSF_SG_NS4_17integral_constantINS4_4UMMA5MajorELSQ_0EEESR_NSO_INSP_7ScaleInELSS_0EEEST_EEEEEENS4_6LayoutINS5_IJSB_SB_SB_EEENS5_IJNSA_ILi0EEESY_SY_EEEEENS5_IJNS4_10UnderscoreES11_S11_EEEEENS4_23SM90_TMA_LOAD_MULTICASTENS4_14ComposedLayoutINS4_7SwizzleILi3ELi4ELi3EEENS4_18smem_ptr_flag_bitsILi8EEENSW_INS5_IJNSA_ILi8EEESF_EEENS5_IJSF_SB_EEEEEEEvNS4_8identityENS4_13SM90_TMA_LOADES1E_vS1F_EENS_8epilogue10collective18CollectiveEpilogueINS1I_23Sm100TmaWarpSpecializedILi1ELi1ELi64ELb0ELb0EEEJSH_NS5_IJNSW_ISF_SB_EENSW_ISG_SB_EEEEESI_SJ_SI_SJ_NS1I_6fusion15FusionCallbacksIS1M_NS1Q_17LinearCombinationISI_fSI_fLNS_15FloatRoundStyleE2EEESH_S1P_JEEENS4_5SM1004TMEM4LOAD26SM100_TMEM_LOAD_32dp32b64xES1G_NS15_INS16_ILi2ELi4ELi3EEES19_NSW_INS5_IJS1A_SG_EEENS5_IJSG_SB_EEEEEEENS4_39AutoVectorizingCopyWithAssumedAlignmentILi128EEENS4_14SM90_TMA_STOREES24_S26_S26_EEEvvEEEEvNT_6ParamsE:
	.zero		2944


//--------------------- SYMBOLS --------------------------

	.type		.nv.reservedSmem.offset0,@object
	.size		.nv.reservedSmem.offset0,0x4
	.type		.nv.reservedSmem.cap,@object
	.size		.nv.reservedSmem.cap,0x4
	.type		__assertfail,@function
